//
// Generated by NVIDIA NVVM Compiler
//
// Compiler Build ID: CL-36424714
// Cuda compilation tools, release 13.0, V13.0.88
// Based on NVVM 20.0.0
//

.version 9.0
.target sm_100
.address_size 64

	// .globl	_Z13prepare_gridsPdS_S_S_PlS0_PiS1_

.visible .entry _Z13prepare_gridsPdS_S_S_PlS0_PiS1_(
	.param .u64 .ptr .align 1 _Z13prepare_gridsPdS_S_S_PlS0_PiS1__param_0,
	.param .u64 .ptr .align 1 _Z13prepare_gridsPdS_S_S_PlS0_PiS1__param_1,
	.param .u64 .ptr .align 1 _Z13prepare_gridsPdS_S_S_PlS0_PiS1__param_2,
	.param .u64 .ptr .align 1 _Z13prepare_gridsPdS_S_S_PlS0_PiS1__param_3,
	.param .u64 .ptr .align 1 _Z13prepare_gridsPdS_S_S_PlS0_PiS1__param_4,
	.param .u64 .ptr .align 1 _Z13prepare_gridsPdS_S_S_PlS0_PiS1__param_5,
	.param .u64 .ptr .align 1 _Z13prepare_gridsPdS_S_S_PlS0_PiS1__param_6,
	.param .u64 .ptr .align 1 _Z13prepare_gridsPdS_S_S_PlS0_PiS1__param_7
)
{
	.reg .pred 	%p<15>;
	.reg .b32 	%r<28>;
	.reg .b32 	%f<45>;
	.reg .b64 	%rd<55>;
	.reg .b64 	%fd<11>;

	ld.param.u64 	%rd23, [_Z13prepare_gridsPdS_S_S_PlS0_PiS1__param_0];
	ld.param.u64 	%rd24, [_Z13prepare_gridsPdS_S_S_PlS0_PiS1__param_1];
	ld.param.u64 	%rd20, [_Z13prepare_gridsPdS_S_S_PlS0_PiS1__param_2];
	ld.param.u64 	%rd21, [_Z13prepare_gridsPdS_S_S_PlS0_PiS1__param_3];
	ld.param.u64 	%rd22, [_Z13prepare_gridsPdS_S_S_PlS0_PiS1__param_4];
	ld.param.u64 	%rd25, [_Z13prepare_gridsPdS_S_S_PlS0_PiS1__param_6];
	ld.param.u64 	%rd26, [_Z13prepare_gridsPdS_S_S_PlS0_PiS1__param_7];
	cvta.to.global.u64 	%rd1, %rd24;
	cvta.to.global.u64 	%rd2, %rd23;
	cvta.to.global.u64 	%rd3, %rd26;
	cvta.to.global.u64 	%rd4, %rd25;
	mov.u32 	%r1, %ctaid.x;
	mov.u32 	%r2, %ntid.x;
	mov.u32 	%r3, %tid.x;
	mad.lo.s32 	%r4, %r1, %r2, %r3;
	cvt.u64.u32 	%rd5, %r4;
	ld.global.s32 	%rd6, [%rd4];
	and.b64  	%rd27, %rd6, -4294967296;
	setp.ne.s64 	%p1, %rd27, 0;
	@%p1 bra 	$L__BB0_2;
	cvt.u32.u64 	%r5, %rd6;
	cvt.u32.u64 	%r6, %rd5;
	div.u32 	%r7, %r6, %r5;
	cvt.u64.u32 	%rd51, %r7;
	bra.uni 	$L__BB0_3;
$L__BB0_2:
	div.s64 	%rd51, %rd5, %rd6;
$L__BB0_3:
	cvta.to.global.u64 	%rd28, %rd22;
	ld.global.u64 	%rd29, [%rd28];
	setp.le.s64 	%p2, %rd29, %rd5;
	@%p2 bra 	$L__BB0_22;
	setp.ne.s64 	%p3, %rd27, 0;
	@%p3 bra 	$L__BB0_6;
	cvt.u32.u64 	%r8, %rd6;
	cvt.u32.u64 	%r9, %rd5;
	rem.u32 	%r10, %r9, %r8;
	cvt.u64.u32 	%rd52, %r10;
	bra.uni 	$L__BB0_7;
$L__BB0_6:
	rem.s64 	%rd52, %rd5, %rd6;
$L__BB0_7:
	cvt.u32.u64 	%r11, %rd6;
	cvt.rn.f64.u64 	%fd3, %rd52;
	cvt.rn.f64.s32 	%fd4, %r11;
	rcp.rn.f64 	%fd5, %fd4;
	mul.f64 	%fd1, %fd5, %fd3;
	cvt.rn.f64.s64 	%fd6, %rd51;
	ld.global.u32 	%r12, [%rd3];
	cvt.rn.f64.s32 	%fd7, %r12;
	rcp.rn.f64 	%fd8, %fd7;
	mul.f64 	%fd9, %fd8, %fd6;
	cvt.rn.f32.f64 	%f1, %fd9;
	setp.eq.f32 	%p4, %f1, 0f00000000;
	mov.f32 	%f44, 0f3F800000;
	@%p4 bra 	$L__BB0_10;
	mov.f32 	%f6, 0f32CD8C70;
	mov.f32 	%f7, 0f3ED90735;
	mul.rn.f32 	%f8, %f7, %f6;
	mov.f32 	%f9, 0f3DBDD9BD;
	mov.f32 	%f10, 0f3DF9B38D;
	mul.rn.f32 	%f11, %f10, %f9;
	mul.f32 	%f12, %f11, 0f40400000;
	fma.rn.f32 	%f13, %f8, 0f3FB8AA3B, 0f33773EAE;
	fma.rn.f32 	%f14, 0f3E9BE32A, 0f32A55E34, %f13;
	fma.rn.f32 	%f15, %f12, %f8, %f14;
	fma.rn.f32 	%f16, %f11, 0f3E9BE32A, %f15;
	mov.f32 	%f17, 0f3FB83977;
	add.rn.f32 	%f18, %f17, %f16;
	mul.rn.f32 	%f19, %f18, %f1;
	cvt.rni.f32.f32 	%f20, %f19;
	sub.f32 	%f21, %f19, %f20;
	neg.f32 	%f22, %f19;
	fma.rn.f32 	%f23, %f18, %f1, %f22;
	mov.f32 	%f24, 0fBFB83977;
	add.rn.f32 	%f25, %f18, %f24;
	neg.f32 	%f26, %f25;
	add.rn.f32 	%f27, %f16, %f26;
	fma.rn.f32 	%f28, %f27, %f1, %f23;
	add.f32 	%f29, %f21, %f28;
	setp.gt.f32 	%p5, %f20, 0f00000000;
	selp.b32 	%r13, 0, -2097152000, %p5;
	abs.f32 	%f30, %f1;
	setp.num.f32 	%p6, %f30, %f30;
	setp.lt.f32 	%p7, %f19, 0f00000000;
	selp.f32 	%f31, 0f00000000, 0f7F800000, %p7;
	abs.f32 	%f32, %f19;
	setp.gt.f32 	%p8, %f32, 0f43180000;
	cvt.rzi.s32.f32 	%r14, %f20;
	shl.b32 	%r15, %r14, 23;
	sub.s32 	%r16, %r15, %r13;
	mov.b32 	%f33, %r16;
	add.s32 	%r17, %r13, 2130706432;
	mov.b32 	%f34, %r17;
	fma.rn.f32 	%f35, %f29, 0f391FCB8E, 0f3AAF85ED;
	fma.rn.f32 	%f36, %f35, %f29, 0f3C1D9856;
	fma.rn.f32 	%f37, %f36, %f29, 0f3D6357BB;
	fma.rn.f32 	%f38, %f37, %f29, 0f3E75FDEC;
	fma.rn.f32 	%f39, %f38, %f29, 0f3F317218;
	fma.rn.f32 	%f40, %f39, %f29, 0f3F800000;
	mul.f32 	%f41, %f40, %f34;
	mul.f32 	%f42, %f41, %f33;
	selp.f32 	%f44, %f31, %f42, %p8;
	@%p6 bra 	$L__BB0_10;
	mov.f32 	%f43, 0f402DF854;
	add.rn.f32 	%f44, %f43, %f1;
$L__BB0_10:
	cvt.f64.f32 	%fd10, %f44;
	mul.f64 	%fd2, %fd1, %fd10;
	cvta.to.global.u64 	%rd31, %rd20;
	shl.b64 	%rd32, %rd5, 3;
	add.s64 	%rd33, %rd31, %rd32;
	st.global.f64 	[%rd33], %fd2;
	ld.global.s32 	%rd13, [%rd4];
	and.b64  	%rd34, %rd13, -4294967296;
	setp.ne.s64 	%p9, %rd34, 0;
	@%p9 bra 	$L__BB0_12;
	cvt.u32.u64 	%r18, %rd13;
	cvt.u32.u64 	%r19, %rd5;
	div.u32 	%r20, %r19, %r18;
	cvt.u64.u32 	%rd53, %r20;
	bra.uni 	$L__BB0_13;
$L__BB0_12:
	div.s64 	%rd53, %rd5, %rd13;
$L__BB0_13:
	setp.eq.s64 	%p10, %rd53, 0;
	@%p10 bra 	$L__BB0_20;
	ld.global.u32 	%r21, [%rd3];
	add.s32 	%r22, %r21, -1;
	cvt.s64.s32 	%rd35, %r22;
	setp.eq.s64 	%p11, %rd53, %rd35;
	@%p11 bra 	$L__BB0_20;
	setp.ne.s64 	%p12, %rd34, 0;
	@%p12 bra 	$L__BB0_17;
	cvt.u32.u64 	%r23, %rd13;
	cvt.u32.u64 	%r24, %rd5;
	rem.u32 	%r25, %r24, %r23;
	cvt.u64.u32 	%rd54, %r25;
	bra.uni 	$L__BB0_18;
$L__BB0_17:
	rem.s64 	%rd54, %rd5, %rd13;
$L__BB0_18:
	setp.eq.s64 	%p13, %rd54, 0;
	@%p13 bra 	$L__BB0_20;
	cvt.u32.u64 	%r26, %rd13;
	add.s32 	%r27, %r26, -1;
	cvt.s64.s32 	%rd37, %r27;
	setp.ne.s64 	%p14, %rd54, %rd37;
	@%p14 bra 	$L__BB0_21;
$L__BB0_20:
	add.s64 	%rd49, %rd2, %rd32;
	st.global.f64 	[%rd49], %fd2;
	add.s64 	%rd50, %rd1, %rd32;
	st.global.f64 	[%rd50], %fd2;
	bra.uni 	$L__BB0_22;
$L__BB0_21:
	add.s64 	%rd39, %rd2, %rd32;
	mov.b64 	%rd40, 0;
	st.global.u64 	[%rd39], %rd40;
	add.s64 	%rd41, %rd1, %rd32;
	st.global.u64 	[%rd41], %rd40;
	cvta.to.global.u64 	%rd42, %rd21;
	shl.b64 	%rd43, %rd51, 1;
	add.s64 	%rd44, %rd43, %rd6;
	sub.s64 	%rd45, %rd5, %rd44;
	shl.b64 	%rd46, %rd45, 3;
	add.s64 	%rd47, %rd42, %rd46;
	st.global.u64 	[%rd47+8], %rd40;
$L__BB0_22:
	ret;

}
	// .globl	_Z16update_temporaryPdS_S_S_PlPiS1_
.visible .entry _Z16update_temporaryPdS_S_S_PlPiS1_(
	.param .u64 .ptr .align 1 _Z16update_temporaryPdS_S_S_PlPiS1__param_0,
	.param .u64 .ptr .align 1 _Z16update_temporaryPdS_S_S_PlPiS1__param_1,
	.param .u64 .ptr .align 1 _Z16update_temporaryPdS_S_S_PlPiS1__param_2,
	.param .u64 .ptr .align 1 _Z16update_temporaryPdS_S_S_PlPiS1__param_3,
	.param .u64 .ptr .align 1 _Z16update_temporaryPdS_S_S_PlPiS1__param_4,
	.param .u64 .ptr .align 1 _Z16update_temporaryPdS_S_S_PlPiS1__param_5,
	.param .u64 .ptr .align 1 _Z16update_temporaryPdS_S_S_PlPiS1__param_6
)
{
	.reg .pred 	%p<45>;
	.reg .b32 	%r<53>;
	.reg .b32 	%f<209>;
	.reg .b64 	%rd<39>;
	.reg .b64 	%fd<22>;

	ld.param.u64 	%rd15, [_Z16update_temporaryPdS_S_S_PlPiS1__param_0];
	ld.param.u64 	%rd11, [_Z16update_temporaryPdS_S_S_PlPiS1__param_1];
	ld.param.u64 	%rd12, [_Z16update_temporaryPdS_S_S_PlPiS1__param_2];
	ld.param.u64 	%rd16, [_Z16update_temporaryPdS_S_S_PlPiS1__param_4];
	ld.param.u64 	%rd13, [_Z16update_temporaryPdS_S_S_PlPiS1__param_5];
	ld.param.u64 	%rd14, [_Z16update_temporaryPdS_S_S_PlPiS1__param_6];
	cvta.to.global.u64 	%rd1, %rd15;
	cvta.to.global.u64 	%rd17, %rd16;
	mov.u32 	%r2, %ctaid.x;
	mov.u32 	%r3, %ntid.x;
	mov.u32 	%r4, %tid.x;
	mad.lo.s32 	%r5, %r2, %r3, %r4;
	cvt.u64.u32 	%rd2, %r5;
	ld.global.u64 	%rd18, [%rd17];
	setp.le.s64 	%p1, %rd18, %rd2;
	@%p1 bra 	$L__BB1_37;
	cvta.to.global.u64 	%rd19, %rd13;
	ld.global.s32 	%rd3, [%rd19];
	and.b64  	%rd20, %rd3, -4294967296;
	setp.ne.s64 	%p2, %rd20, 0;
	@%p2 bra 	$L__BB1_3;
	cvt.u32.u64 	%r6, %rd3;
	cvt.u32.u64 	%r7, %rd2;
	div.u32 	%r8, %r7, %r6;
	cvt.u64.u32 	%rd37, %r8;
	bra.uni 	$L__BB1_4;
$L__BB1_3:
	div.s64 	%rd37, %rd2, %rd3;
$L__BB1_4:
	setp.eq.s64 	%p3, %rd37, 0;
	@%p3 bra 	$L__BB1_37;
	cvta.to.global.u64 	%rd21, %rd14;
	ld.global.u32 	%r1, [%rd21];
	add.s32 	%r9, %r1, -1;
	cvt.s64.s32 	%rd22, %r9;
	setp.eq.s64 	%p4, %rd37, %rd22;
	@%p4 bra 	$L__BB1_37;
	setp.ne.s64 	%p5, %rd20, 0;
	@%p5 bra 	$L__BB1_8;
	cvt.u32.u64 	%r10, %rd3;
	cvt.u32.u64 	%r11, %rd2;
	rem.u32 	%r12, %r11, %r10;
	cvt.u64.u32 	%rd38, %r12;
	bra.uni 	$L__BB1_9;
$L__BB1_8:
	rem.s64 	%rd38, %rd2, %rd3;
$L__BB1_9:
	setp.eq.s64 	%p6, %rd38, 0;
	@%p6 bra 	$L__BB1_37;
	cvt.u32.u64 	%r13, %rd3;
	add.s32 	%r14, %r13, -1;
	cvt.s64.s32 	%rd24, %r14;
	setp.eq.s64 	%p7, %rd38, %rd24;
	@%p7 bra 	$L__BB1_37;
	cvta.to.global.u64 	%rd25, %rd12;
	shl.b64 	%rd26, %rd2, 3;
	add.s64 	%rd27, %rd25, %rd26;
	ld.global.f64 	%fd1, [%rd27];
	cvt.rn.f64.s32 	%fd8, %r13;
	rcp.rn.f64 	%fd2, %fd8;
	cvt.rn.f64.s32 	%fd9, %r1;
	rcp.rn.f64 	%fd3, %fd9;
	mul.f64 	%fd10, %fd2, %fd3;
	cvt.rn.f32.f64 	%f1, %fd10;
	abs.f32 	%f2, %f1;
	setp.eq.f32 	%p8, %f1, 0f3F800000;
	mov.f32 	%f204, 0f3F800000;
	@%p8 bra 	$L__BB1_16;
	setp.num.f32 	%p9, %f2, %f2;
	@%p9 bra 	$L__BB1_14;
	mov.f32 	%f81, 0f40000000;
	add.rn.f32 	%f204, %f1, %f81;
	bra.uni 	$L__BB1_16;
$L__BB1_14:
	setp.lt.f32 	%p10, %f2, 0f00800000;
	mul.f32 	%f26, %f2, 0f4B800000;
	selp.f32 	%f27, %f26, %f2, %p10;
	mov.b32 	%r16, %f27;
	add.s32 	%r17, %r16, -1060439283;
	and.b32  	%r18, %r17, -8388608;
	sub.s32 	%r19, %r16, %r18;
	mov.b32 	%f28, %r19;
	cvt.rn.f32.s32 	%f29, %r18;
	selp.f32 	%f30, 0fC1C00000, 0f00000000, %p10;
	fma.rn.f32 	%f31, %f29, 0f34000000, %f30;
	add.f32 	%f32, %f28, 0fBF800000;
	add.f32 	%f33, %f28, 0f3F800000;
	rcp.approx.ftz.f32 	%f34, %f33;
	add.f32 	%f35, %f32, %f32;
	mul.f32 	%f36, %f35, %f34;
	mul.f32 	%f37, %f36, %f36;
	neg.f32 	%f38, %f36;
	sub.f32 	%f39, %f32, %f36;
	add.f32 	%f40, %f39, %f39;
	fma.rn.f32 	%f41, %f38, %f32, %f40;
	mul.rn.f32 	%f42, %f34, %f41;
	fma.rn.f32 	%f43, %f37, 0f3A2C32E4, 0f3B52E7DB;
	fma.rn.f32 	%f44, %f43, %f37, 0f3C93BB73;
	fma.rn.f32 	%f45, %f44, %f37, 0f3DF6384F;
	mul.rn.f32 	%f46, %f45, %f37;
	fma.rn.f32 	%f47, %f36, 0f3FB8AA3B, %f31;
	mul.f32 	%f48, %f46, 0f40400000;
	sub.f32 	%f49, %f31, %f47;
	fma.rn.f32 	%f50, %f36, 0f3FB8AA3B, %f49;
	fma.rn.f32 	%f51, %f42, 0f3FB8AA3B, %f50;
	fma.rn.f32 	%f52, %f36, 0f32A55E34, %f51;
	fma.rn.f32 	%f53, %f48, %f42, %f52;
	fma.rn.f32 	%f54, %f46, %f36, %f53;
	add.rn.f32 	%f55, %f47, %f54;
	mov.f32 	%f56, 0f40000000;
	mul.rn.f32 	%f57, %f55, %f56;
	cvt.rni.f32.f32 	%f58, %f57;
	sub.f32 	%f59, %f57, %f58;
	neg.f32 	%f60, %f57;
	fma.rn.f32 	%f61, %f55, 0f40000000, %f60;
	neg.f32 	%f62, %f47;
	add.rn.f32 	%f63, %f55, %f62;
	neg.f32 	%f64, %f63;
	add.rn.f32 	%f65, %f54, %f64;
	fma.rn.f32 	%f66, %f65, 0f40000000, %f61;
	add.f32 	%f67, %f59, %f66;
	setp.gt.f32 	%p11, %f58, 0f00000000;
	selp.b32 	%r20, 0, -2097152000, %p11;
	setp.neu.f32 	%p12, %f1, 0f00000000;
	setp.neu.f32 	%p13, %f2, 0f7F800000;
	setp.lt.f32 	%p14, %f57, 0f00000000;
	selp.f32 	%f68, 0f00000000, 0f7F800000, %p14;
	abs.f32 	%f69, %f57;
	setp.gt.f32 	%p15, %f69, 0f43180000;
	cvt.rzi.s32.f32 	%r21, %f58;
	shl.b32 	%r22, %r21, 23;
	sub.s32 	%r23, %r22, %r20;
	mov.b32 	%f70, %r23;
	add.s32 	%r24, %r20, 2130706432;
	mov.b32 	%f71, %r24;
	fma.rn.f32 	%f72, %f67, 0f391FCB8E, 0f3AAF85ED;
	fma.rn.f32 	%f73, %f72, %f67, 0f3C1D9856;
	fma.rn.f32 	%f74, %f73, %f67, 0f3D6357BB;
	fma.rn.f32 	%f75, %f74, %f67, 0f3E75FDEC;
	fma.rn.f32 	%f76, %f75, %f67, 0f3F317218;
	fma.rn.f32 	%f77, %f76, %f67, 0f3F800000;
	mul.f32 	%f78, %f77, %f71;
	mul.f32 	%f79, %f78, %f70;
	selp.f32 	%f204, %f68, %f79, %p15;
	and.pred  	%p16, %p12, %p13;
	@%p16 bra 	$L__BB1_16;
	add.f32 	%f80, %f1, %f1;
	mov.b32 	%r25, %f80;
	and.b32  	%r26, %r25, 2147483647;
	mov.b32 	%f204, %r26;
$L__BB1_16:
	add.s64 	%rd10, %rd1, %rd26;
	ld.global.f64 	%fd11, [%rd10+-8];
	ld.global.f64 	%fd12, [%rd10+8];
	add.f64 	%fd4, %fd11, %fd12;
	cvt.rn.f32.f64 	%f7, %fd3;
	abs.f32 	%f8, %f7;
	setp.lt.f32 	%p17, %f8, 0f00800000;
	mul.f32 	%f83, %f8, 0f4B800000;
	selp.f32 	%f84, %f83, %f8, %p17;
	selp.f32 	%f85, 0fC1C00000, 0f00000000, %p17;
	mov.b32 	%r27, %f84;
	add.s32 	%r28, %r27, -1060439283;
	and.b32  	%r29, %r28, -8388608;
	sub.s32 	%r30, %r27, %r29;
	mov.b32 	%f86, %r30;
	cvt.rn.f32.s32 	%f87, %r29;
	fma.rn.f32 	%f88, %f87, 0f34000000, %f85;
	add.f32 	%f89, %f86, 0fBF800000;
	add.f32 	%f90, %f86, 0f3F800000;
	rcp.approx.ftz.f32 	%f91, %f90;
	add.f32 	%f92, %f89, %f89;
	mul.f32 	%f93, %f92, %f91;
	mul.f32 	%f94, %f93, %f93;
	sub.f32 	%f95, %f89, %f93;
	add.f32 	%f96, %f95, %f95;
	neg.f32 	%f97, %f93;
	fma.rn.f32 	%f98, %f97, %f89, %f96;
	mul.rn.f32 	%f99, %f91, %f98;
	fma.rn.f32 	%f100, %f94, 0f3A2C32E4, 0f3B52E7DB;
	fma.rn.f32 	%f101, %f100, %f94, 0f3C93BB73;
	fma.rn.f32 	%f102, %f101, %f94, 0f3DF6384F;
	mul.rn.f32 	%f103, %f102, %f94;
	fma.rn.f32 	%f104, %f93, 0f3FB8AA3B, %f88;
	sub.f32 	%f105, %f88, %f104;
	fma.rn.f32 	%f106, %f93, 0f3FB8AA3B, %f105;
	fma.rn.f32 	%f107, %f99, 0f3FB8AA3B, %f106;
	fma.rn.f32 	%f108, %f93, 0f32A55E34, %f107;
	mul.f32 	%f109, %f103, 0f40400000;
	fma.rn.f32 	%f110, %f109, %f99, %f108;
	fma.rn.f32 	%f111, %f103, %f93, %f110;
	add.rn.f32 	%f112, %f104, %f111;
	neg.f32 	%f113, %f104;
	add.rn.f32 	%f114, %f112, %f113;
	neg.f32 	%f115, %f114;
	add.rn.f32 	%f116, %f111, %f115;
	mov.f32 	%f117, 0f40000000;
	mul.rn.f32 	%f118, %f112, %f117;
	neg.f32 	%f119, %f118;
	fma.rn.f32 	%f120, %f112, 0f40000000, %f119;
	fma.rn.f32 	%f121, %f116, 0f40000000, %f120;
	cvt.rni.f32.f32 	%f122, %f118;
	sub.f32 	%f123, %f118, %f122;
	add.f32 	%f124, %f123, %f121;
	fma.rn.f32 	%f125, %f124, 0f391FCB8E, 0f3AAF85ED;
	fma.rn.f32 	%f126, %f125, %f124, 0f3C1D9856;
	fma.rn.f32 	%f127, %f126, %f124, 0f3D6357BB;
	fma.rn.f32 	%f128, %f127, %f124, 0f3E75FDEC;
	fma.rn.f32 	%f129, %f128, %f124, 0f3F317218;
	fma.rn.f32 	%f130, %f129, %f124, 0f3F800000;
	cvt.rzi.s32.f32 	%r31, %f122;
	setp.gt.f32 	%p18, %f122, 0f00000000;
	selp.b32 	%r32, 0, -2097152000, %p18;
	add.s32 	%r33, %r32, 2130706432;
	mov.b32 	%f131, %r33;
	mul.f32 	%f132, %f130, %f131;
	shl.b32 	%r34, %r31, 23;
	sub.s32 	%r35, %r34, %r32;
	mov.b32 	%f133, %r35;
	mul.f32 	%f134, %f132, %f133;
	abs.f32 	%f135, %f118;
	setp.gt.f32 	%p19, %f135, 0f43180000;
	setp.lt.f32 	%p20, %f118, 0f00000000;
	selp.f32 	%f136, 0f00000000, 0f7F800000, %p20;
	selp.f32 	%f9, %f136, %f134, %p19;
	setp.eq.f32 	%p21, %f7, 0f3F800000;
	mov.f32 	%f205, 0f3F800000;
	@%p21 bra 	$L__BB1_21;
	setp.num.f32 	%p22, %f8, %f8;
	@%p22 bra 	$L__BB1_19;
	mov.f32 	%f138, 0f40000000;
	add.rn.f32 	%f205, %f7, %f138;
	bra.uni 	$L__BB1_21;
$L__BB1_19:
	setp.neu.f32 	%p23, %f7, 0f00000000;
	setp.neu.f32 	%p24, %f8, 0f7F800000;
	and.pred  	%p25, %p23, %p24;
	mov.f32 	%f205, %f9;
	@%p25 bra 	$L__BB1_21;
	add.f32 	%f137, %f7, %f7;
	mov.b32 	%r36, %f137;
	and.b32  	%r37, %r36, 2147483647;
	mov.b32 	%f205, %r37;
$L__BB1_21:
	cvt.f64.f32 	%fd13, %f205;
	mul.f64 	%fd14, %fd4, %fd13;
	cvt.f64.f32 	%fd15, %f204;
	mul.f64 	%fd16, %fd1, %fd15;
	sub.f64 	%fd5, %fd14, %fd16;
	sub.s64 	%rd29, %rd2, %rd3;
	shl.b64 	%rd30, %rd29, 3;
	add.s64 	%rd31, %rd1, %rd30;
	ld.global.f64 	%fd17, [%rd31];
	shl.b64 	%rd32, %rd3, 3;
	add.s64 	%rd33, %rd10, %rd32;
	ld.global.f64 	%fd18, [%rd33];
	add.f64 	%fd6, %fd17, %fd18;
	cvt.rn.f32.f64 	%f13, %fd2;
	abs.f32 	%f14, %f13;
	setp.lt.f32 	%p26, %f14, 0f00800000;
	mul.f32 	%f140, %f14, 0f4B800000;
	selp.f32 	%f141, %f140, %f14, %p26;
	selp.f32 	%f142, 0fC1C00000, 0f00000000, %p26;
	mov.b32 	%r38, %f141;
	add.s32 	%r39, %r38, -1060439283;
	and.b32  	%r40, %r39, -8388608;
	sub.s32 	%r41, %r38, %r40;
	mov.b32 	%f143, %r41;
	cvt.rn.f32.s32 	%f144, %r40;
	fma.rn.f32 	%f145, %f144, 0f34000000, %f142;
	add.f32 	%f146, %f143, 0fBF800000;
	add.f32 	%f147, %f143, 0f3F800000;
	rcp.approx.ftz.f32 	%f148, %f147;
	add.f32 	%f149, %f146, %f146;
	mul.f32 	%f150, %f149, %f148;
	mul.f32 	%f151, %f150, %f150;
	sub.f32 	%f152, %f146, %f150;
	add.f32 	%f153, %f152, %f152;
	neg.f32 	%f154, %f150;
	fma.rn.f32 	%f155, %f154, %f146, %f153;
	mul.rn.f32 	%f156, %f148, %f155;
	fma.rn.f32 	%f157, %f151, 0f3A2C32E4, 0f3B52E7DB;
	fma.rn.f32 	%f158, %f157, %f151, 0f3C93BB73;
	fma.rn.f32 	%f159, %f158, %f151, 0f3DF6384F;
	mul.rn.f32 	%f160, %f159, %f151;
	fma.rn.f32 	%f161, %f150, 0f3FB8AA3B, %f145;
	sub.f32 	%f162, %f145, %f161;
	fma.rn.f32 	%f163, %f150, 0f3FB8AA3B, %f162;
	fma.rn.f32 	%f164, %f156, 0f3FB8AA3B, %f163;
	fma.rn.f32 	%f165, %f150, 0f32A55E34, %f164;
	mul.f32 	%f166, %f160, 0f40400000;
	fma.rn.f32 	%f167, %f166, %f156, %f165;
	fma.rn.f32 	%f168, %f160, %f150, %f167;
	add.rn.f32 	%f169, %f161, %f168;
	neg.f32 	%f170, %f161;
	add.rn.f32 	%f171, %f169, %f170;
	neg.f32 	%f172, %f171;
	add.rn.f32 	%f173, %f168, %f172;
	mov.f32 	%f174, 0f40000000;
	mul.rn.f32 	%f175, %f169, %f174;
	neg.f32 	%f176, %f175;
	fma.rn.f32 	%f177, %f169, 0f40000000, %f176;
	fma.rn.f32 	%f178, %f173, 0f40000000, %f177;
	cvt.rni.f32.f32 	%f179, %f175;
	sub.f32 	%f180, %f175, %f179;
	add.f32 	%f181, %f180, %f178;
	fma.rn.f32 	%f182, %f181, 0f391FCB8E, 0f3AAF85ED;
	fma.rn.f32 	%f183, %f182, %f181, 0f3C1D9856;
	fma.rn.f32 	%f184, %f183, %f181, 0f3D6357BB;
	fma.rn.f32 	%f185, %f184, %f181, 0f3E75FDEC;
	fma.rn.f32 	%f186, %f185, %f181, 0f3F317218;
	fma.rn.f32 	%f187, %f186, %f181, 0f3F800000;
	cvt.rzi.s32.f32 	%r42, %f179;
	setp.gt.f32 	%p27, %f179, 0f00000000;
	selp.b32 	%r43, 0, -2097152000, %p27;
	add.s32 	%r44, %r43, 2130706432;
	mov.b32 	%f188, %r44;
	mul.f32 	%f189, %f187, %f188;
	shl.b32 	%r45, %r42, 23;
	sub.s32 	%r46, %r45, %r43;
	mov.b32 	%f190, %r46;
	mul.f32 	%f191, %f189, %f190;
	abs.f32 	%f192, %f175;
	setp.gt.f32 	%p28, %f192, 0f43180000;
	setp.lt.f32 	%p29, %f175, 0f00000000;
	selp.f32 	%f193, 0f00000000, 0f7F800000, %p29;
	selp.f32 	%f15, %f193, %f191, %p28;
	setp.eq.f32 	%p30, %f13, 0f3F800000;
	mov.f32 	%f206, 0f3F800000;
	@%p30 bra 	$L__BB1_26;
	setp.num.f32 	%p31, %f14, %f14;
	@%p31 bra 	$L__BB1_24;
	mov.f32 	%f195, 0f40000000;
	add.rn.f32 	%f206, %f13, %f195;
	bra.uni 	$L__BB1_26;
$L__BB1_24:
	setp.neu.f32 	%p32, %f13, 0f00000000;
	setp.neu.f32 	%p33, %f14, 0f7F800000;
	and.pred  	%p34, %p32, %p33;
	mov.f32 	%f206, %f15;
	@%p34 bra 	$L__BB1_26;
	add.f32 	%f194, %f13, %f13;
	mov.b32 	%r47, %f194;
	and.b32  	%r48, %r47, 2147483647;
	mov.b32 	%f206, %r48;
$L__BB1_26:
	setp.eq.f32 	%p35, %f13, 0f3F800000;
	cvt.f64.f32 	%fd19, %f206;
	fma.rn.f64 	%fd7, %fd6, %fd19, %fd5;
	mov.f32 	%f207, 0f3F800000;
	@%p35 bra 	$L__BB1_31;
	setp.num.f32 	%p36, %f14, %f14;
	@%p36 bra 	$L__BB1_29;
	mov.f32 	%f198, 0f40000000;
	add.rn.f32 	%f207, %f13, %f198;
	bra.uni 	$L__BB1_31;
$L__BB1_29:
	setp.neu.f32 	%p37, %f13, 0f00000000;
	setp.neu.f32 	%p38, %f14, 0f7F800000;
	and.pred  	%p39, %p37, %p38;
	mov.f32 	%f207, %f15;
	@%p39 bra 	$L__BB1_31;
	add.f32 	%f197, %f13, %f13;
	mov.b32 	%r49, %f197;
	and.b32  	%r50, %r49, 2147483647;
	mov.b32 	%f207, %r50;
$L__BB1_31:
	setp.eq.f32 	%p40, %f7, 0f3F800000;
	mov.f32 	%f208, 0f3F800000;
	@%p40 bra 	$L__BB1_36;
	setp.num.f32 	%p41, %f8, %f8;
	@%p41 bra 	$L__BB1_34;
	mov.f32 	%f201, 0f40000000;
	add.rn.f32 	%f208, %f7, %f201;
	bra.uni 	$L__BB1_36;
$L__BB1_34:
	setp.neu.f32 	%p42, %f7, 0f00000000;
	setp.neu.f32 	%p43, %f8, 0f7F800000;
	and.pred  	%p44, %p42, %p43;
	mov.f32 	%f208, %f9;
	@%p44 bra 	$L__BB1_36;
	add.f32 	%f200, %f7, %f7;
	mov.b32 	%r51, %f200;
	and.b32  	%r52, %r51, 2147483647;
	mov.b32 	%f208, %r52;
$L__BB1_36:
	add.f32 	%f202, %f208, %f208;
	fma.rn.f32 	%f203, %f207, 0f40000000, %f202;
	cvt.f64.f32 	%fd20, %f203;
	div.rn.f64 	%fd21, %fd7, %fd20;
	cvta.to.global.u64 	%rd34, %rd11;
	add.s64 	%rd36, %rd34, %rd26;
	st.global.f64 	[%rd36], %fd21;
$L__BB1_37:
	ret;

}
	// .globl	_Z11update_realPdS_S_S_PlPiS1_
.visible .entry _Z11update_realPdS_S_S_PlPiS1_(
	.param .u64 .ptr .align 1 _Z11update_realPdS_S_S_PlPiS1__param_0,
	.param .u64 .ptr .align 1 _Z11update_realPdS_S_S_PlPiS1__param_1,
	.param .u64 .ptr .align 1 _Z11update_realPdS_S_S_PlPiS1__param_2,
	.param .u64 .ptr .align 1 _Z11update_realPdS_S_S_PlPiS1__param_3,
	.param .u64 .ptr .align 1 _Z11update_realPdS_S_S_PlPiS1__param_4,
	.param .u64 .ptr .align 1 _Z11update_realPdS_S_S_PlPiS1__param_5,
	.param .u64 .ptr .align 1 _Z11update_realPdS_S_S_PlPiS1__param_6
)
{
	.reg .pred 	%p<8>;
	.reg .b32 	%r<15>;
	.reg .b64 	%rd<29>;
	.reg .b64 	%fd<2>;

	ld.param.u64 	%rd9, [_Z11update_realPdS_S_S_PlPiS1__param_0];
	ld.param.u64 	%rd10, [_Z11update_realPdS_S_S_PlPiS1__param_1];
	ld.param.u64 	%rd13, [_Z11update_realPdS_S_S_PlPiS1__param_4];
	ld.param.u64 	%rd11, [_Z11update_realPdS_S_S_PlPiS1__param_5];
	ld.param.u64 	%rd12, [_Z11update_realPdS_S_S_PlPiS1__param_6];
	cvta.to.global.u64 	%rd14, %rd13;
	mov.u32 	%r1, %ctaid.x;
	mov.u32 	%r2, %ntid.x;
	mov.u32 	%r3, %tid.x;
	mad.lo.s32 	%r4, %r1, %r2, %r3;
	cvt.u64.u32 	%rd1, %r4;
	ld.global.u64 	%rd15, [%rd14];
	setp.le.s64 	%p1, %rd15, %rd1;
	@%p1 bra 	$L__BB2_12;
	cvta.to.global.u64 	%rd16, %rd11;
	ld.global.s32 	%rd2, [%rd16];
	and.b64  	%rd17, %rd2, -4294967296;
	setp.ne.s64 	%p2, %rd17, 0;
	@%p2 bra 	$L__BB2_3;
	cvt.u32.u64 	%r5, %rd2;
	cvt.u32.u64 	%r6, %rd1;
	div.u32 	%r7, %r6, %r5;
	cvt.u64.u32 	%rd27, %r7;
	bra.uni 	$L__BB2_4;
$L__BB2_3:
	div.s64 	%rd27, %rd1, %rd2;
$L__BB2_4:
	setp.eq.s64 	%p3, %rd27, 0;
	@%p3 bra 	$L__BB2_12;
	cvta.to.global.u64 	%rd18, %rd12;
	ld.global.u32 	%r8, [%rd18];
	add.s32 	%r9, %r8, -1;
	cvt.s64.s32 	%rd19, %r9;
	setp.eq.s64 	%p4, %rd27, %rd19;
	@%p4 bra 	$L__BB2_12;
	setp.ne.s64 	%p5, %rd17, 0;
	@%p5 bra 	$L__BB2_8;
	cvt.u32.u64 	%r10, %rd2;
	cvt.u32.u64 	%r11, %rd1;
	rem.u32 	%r12, %r11, %r10;
	cvt.u64.u32 	%rd28, %r12;
	bra.uni 	$L__BB2_9;
$L__BB2_8:
	rem.s64 	%rd28, %rd1, %rd2;
$L__BB2_9:
	setp.eq.s64 	%p6, %rd28, 0;
	@%p6 bra 	$L__BB2_12;
	cvt.u32.u64 	%r13, %rd2;
	add.s32 	%r14, %r13, -1;
	cvt.s64.s32 	%rd21, %r14;
	setp.eq.s64 	%p7, %rd28, %rd21;
	@%p7 bra 	$L__BB2_12;
	cvta.to.global.u64 	%rd22, %rd10;
	shl.b64 	%rd23, %rd1, 3;
	add.s64 	%rd24, %rd22, %rd23;
	ld.global.f64 	%fd1, [%rd24];
	cvta.to.global.u64 	%rd25, %rd9;
	add.s64 	%rd26, %rd25, %rd23;
	st.global.f64 	[%rd26], %fd1;
$L__BB2_12:
	ret;

}
	// .globl	_Z13get_abs_errorPdS_PlS_
.visible .entry _Z13get_abs_errorPdS_PlS_(
	.param .u64 .ptr .align 1 _Z13get_abs_errorPdS_PlS__param_0,
	.param .u64 .ptr .align 1 _Z13get_abs_errorPdS_PlS__param_1,
	.param .u64 .ptr .align 1 _Z13get_abs_errorPdS_PlS__param_2,
	.param .u64 .ptr .align 1 _Z13get_abs_errorPdS_PlS__param_3
)
{
	.reg .pred 	%p<11>;
	.reg .b32 	%r<15>;
	.reg .b32 	%f<67>;
	.reg .b64 	%rd<15>;
	.reg .b64 	%fd<6>;

	ld.param.u64 	%rd3, [_Z13get_abs_errorPdS_PlS__param_0];
	ld.param.u64 	%rd4, [_Z13get_abs_errorPdS_PlS__param_1];
	ld.param.u64 	%rd5, [_Z13get_abs_errorPdS_PlS__param_2];
	ld.param.u64 	%rd6, [_Z13get_abs_errorPdS_PlS__param_3];
	cvta.to.global.u64 	%rd1, %rd6;
	cvta.to.global.u64 	%rd7, %rd5;
	mov.u32 	%r1, %ctaid.x;
	mov.u32 	%r2, %ntid.x;
	mov.u32 	%r3, %tid.x;
	mad.lo.s32 	%r4, %r1, %r2, %r3;
	cvt.u64.u32 	%rd2, %r4;
	ld.global.u64 	%rd8, [%rd7];
	setp.le.s64 	%p1, %rd8, %rd2;
	@%p1 bra 	$L__BB3_8;
	cvt.u32.u64 	%r5, %rd2;
	setp.ne.s32 	%p2, %r5, 0;
	@%p2 bra 	$L__BB3_3;
	mov.b64 	%rd9, 0;
	st.global.u64 	[%rd1], %rd9;
$L__BB3_3:
	bar.sync 	0;
	cvta.to.global.u64 	%rd10, %rd3;
	shl.b64 	%rd11, %rd2, 3;
	add.s64 	%rd12, %rd10, %rd11;
	ld.global.f64 	%fd1, [%rd12];
	cvta.to.global.u64 	%rd13, %rd4;
	add.s64 	%rd14, %rd13, %rd11;
	ld.global.f64 	%fd2, [%rd14];
	sub.f64 	%fd3, %fd1, %fd2;
	cvt.rn.f32.f64 	%f1, %fd3;
	abs.f32 	%f2, %f1;
	abs.f32 	%f3, %f2;
	setp.eq.f32 	%p3, %f2, 0f3F800000;
	mov.f32 	%f66, 0f3F800000;
	@%p3 bra 	$L__BB3_7;
	setp.num.f32 	%p4, %f3, %f3;
	@%p4 bra 	$L__BB3_6;
	mov.f32 	%f65, 0f40400000;
	add.rn.f32 	%f66, %f2, %f65;
	bra.uni 	$L__BB3_7;
$L__BB3_6:
	setp.lt.f32 	%p5, %f3, 0f00800000;
	mul.f32 	%f8, %f3, 0f4B800000;
	selp.f32 	%f9, %f8, %f3, %p5;
	mov.b32 	%r6, %f9;
	add.s32 	%r7, %r6, -1060439283;
	and.b32  	%r8, %r7, -8388608;
	sub.s32 	%r9, %r6, %r8;
	mov.b32 	%f10, %r9;
	cvt.rn.f32.s32 	%f11, %r8;
	selp.f32 	%f12, 0fC1C00000, 0f00000000, %p5;
	fma.rn.f32 	%f13, %f11, 0f34000000, %f12;
	add.f32 	%f14, %f10, 0fBF800000;
	add.f32 	%f15, %f10, 0f3F800000;
	rcp.approx.ftz.f32 	%f16, %f15;
	add.f32 	%f17, %f14, %f14;
	mul.f32 	%f18, %f17, %f16;
	mul.f32 	%f19, %f18, %f18;
	neg.f32 	%f20, %f18;
	sub.f32 	%f21, %f14, %f18;
	add.f32 	%f22, %f21, %f21;
	fma.rn.f32 	%f23, %f20, %f14, %f22;
	mul.rn.f32 	%f24, %f16, %f23;
	fma.rn.f32 	%f25, %f19, 0f3A2C32E4, 0f3B52E7DB;
	fma.rn.f32 	%f26, %f25, %f19, 0f3C93BB73;
	fma.rn.f32 	%f27, %f26, %f19, 0f3DF6384F;
	mul.rn.f32 	%f28, %f27, %f19;
	fma.rn.f32 	%f29, %f18, 0f3FB8AA3B, %f13;
	mul.f32 	%f30, %f28, 0f40400000;
	sub.f32 	%f31, %f13, %f29;
	fma.rn.f32 	%f32, %f18, 0f3FB8AA3B, %f31;
	fma.rn.f32 	%f33, %f24, 0f3FB8AA3B, %f32;
	fma.rn.f32 	%f34, %f18, 0f32A55E34, %f33;
	fma.rn.f32 	%f35, %f30, %f24, %f34;
	fma.rn.f32 	%f36, %f28, %f18, %f35;
	add.rn.f32 	%f37, %f29, %f36;
	mov.f32 	%f38, 0f40400000;
	mul.rn.f32 	%f39, %f37, %f38;
	cvt.rni.f32.f32 	%f40, %f39;
	sub.f32 	%f41, %f39, %f40;
	neg.f32 	%f42, %f39;
	fma.rn.f32 	%f43, %f37, 0f40400000, %f42;
	neg.f32 	%f44, %f29;
	add.rn.f32 	%f45, %f37, %f44;
	neg.f32 	%f46, %f45;
	add.rn.f32 	%f47, %f36, %f46;
	fma.rn.f32 	%f48, %f47, 0f40400000, %f43;
	add.f32 	%f49, %f41, %f48;
	setp.gt.f32 	%p6, %f40, 0f00000000;
	selp.b32 	%r10, 0, -2097152000, %p6;
	setp.eq.f32 	%p7, %f1, 0f00000000;
	setp.eq.f32 	%p8, %f3, 0f7F800000;
	add.f32 	%f50, %f2, %f2;
	setp.lt.f32 	%p9, %f39, 0f00000000;
	selp.f32 	%f51, 0f00000000, 0f7F800000, %p9;
	abs.f32 	%f52, %f39;
	setp.gt.f32 	%p10, %f52, 0f43180000;
	cvt.rzi.s32.f32 	%r11, %f40;
	shl.b32 	%r12, %r11, 23;
	sub.s32 	%r13, %r12, %r10;
	mov.b32 	%f53, %r13;
	add.s32 	%r14, %r10, 2130706432;
	mov.b32 	%f54, %r14;
	fma.rn.f32 	%f55, %f49, 0f391FCB8E, 0f3AAF85ED;
	fma.rn.f32 	%f56, %f55, %f49, 0f3C1D9856;
	fma.rn.f32 	%f57, %f56, %f49, 0f3D6357BB;
	fma.rn.f32 	%f58, %f57, %f49, 0f3E75FDEC;
	fma.rn.f32 	%f59, %f58, %f49, 0f3F317218;
	fma.rn.f32 	%f60, %f59, %f49, 0f3F800000;
	mul.f32 	%f61, %f60, %f54;
	mul.f32 	%f62, %f61, %f53;
	selp.f32 	%f63, %f51, %f62, %p10;
	selp.f32 	%f64, %f50, %f63, %p8;
	selp.f32 	%f66, %f50, %f64, %p7;
$L__BB3_7:
	cvt.f64.f32 	%fd4, %f66;
	atom.global.add.f64 	%fd5, [%rd1], %fd4;
$L__BB3_8:
	ret;

}
	// .globl	_Z9get_errorPdS_PlPiS1_S_
.visible .entry _Z9get_errorPdS_PlPiS1_S_(
	.param .u64 .ptr .align 1 _Z9get_errorPdS_PlPiS1_S__param_0,
	.param .u64 .ptr .align 1 _Z9get_errorPdS_PlPiS1_S__param_1,
	.param .u64 .ptr .align 1 _Z9get_errorPdS_PlPiS1_S__param_2,
	.param .u64 .ptr .align 1 _Z9get_errorPdS_PlPiS1_S__param_3,
	.param .u64 .ptr .align 1 _Z9get_errorPdS_PlPiS1_S__param_4,
	.param .u64 .ptr .align 1 _Z9get_errorPdS_PlPiS1_S__param_5
)
{
	.reg .pred 	%p<11>;
	.reg .b32 	%r<15>;
	.reg .b32 	%f<67>;
	.reg .b64 	%rd<15>;
	.reg .b64 	%fd<6>;

	ld.param.u64 	%rd3, [_Z9get_errorPdS_PlPiS1_S__param_0];
	ld.param.u64 	%rd4, [_Z9get_errorPdS_PlPiS1_S__param_1];
	ld.param.u64 	%rd5, [_Z9get_errorPdS_PlPiS1_S__param_2];
	ld.param.u64 	%rd6, [_Z9get_errorPdS_PlPiS1_S__param_5];
	cvta.to.global.u64 	%rd1, %rd6;
	cvta.to.global.u64 	%rd7, %rd5;
	mov.u32 	%r1, %ctaid.x;
	mov.u32 	%r2, %ntid.x;
	mov.u32 	%r3, %tid.x;
	mad.lo.s32 	%r4, %r1, %r2, %r3;
	cvt.u64.u32 	%rd2, %r4;
	ld.global.u64 	%rd8, [%rd7];
	setp.le.s64 	%p1, %rd8, %rd2;
	@%p1 bra 	$L__BB4_8;
	cvt.u32.u64 	%r5, %rd2;
	setp.ne.s32 	%p2, %r5, 0;
	@%p2 bra 	$L__BB4_3;
	mov.b64 	%rd9, 0;
	st.global.u64 	[%rd1], %rd9;
$L__BB4_3:
	bar.sync 	0;
	cvta.to.global.u64 	%rd10, %rd3;
	shl.b64 	%rd11, %rd2, 3;
	add.s64 	%rd12, %rd10, %rd11;
	ld.global.f64 	%fd1, [%rd12];
	cvta.to.global.u64 	%rd13, %rd4;
	add.s64 	%rd14, %rd13, %rd11;
	ld.global.f64 	%fd2, [%rd14];
	sub.f64 	%fd3, %fd1, %fd2;
	cvt.rn.f32.f64 	%f1, %fd3;
	abs.f32 	%f2, %f1;
	abs.f32 	%f3, %f2;
	setp.eq.f32 	%p3, %f2, 0f3F800000;
	mov.f32 	%f66, 0f3F800000;
	@%p3 bra 	$L__BB4_7;
	setp.num.f32 	%p4, %f3, %f3;
	@%p4 bra 	$L__BB4_6;
	mov.f32 	%f65, 0f40400000;
	add.rn.f32 	%f66, %f2, %f65;
	bra.uni 	$L__BB4_7;
$L__BB4_6:
	setp.lt.f32 	%p5, %f3, 0f00800000;
	mul.f32 	%f8, %f3, 0f4B800000;
	selp.f32 	%f9, %f8, %f3, %p5;
	mov.b32 	%r6, %f9;
	add.s32 	%r7, %r6, -1060439283;
	and.b32  	%r8, %r7, -8388608;
	sub.s32 	%r9, %r6, %r8;
	mov.b32 	%f10, %r9;
	cvt.rn.f32.s32 	%f11, %r8;
	selp.f32 	%f12, 0fC1C00000, 0f00000000, %p5;
	fma.rn.f32 	%f13, %f11, 0f34000000, %f12;
	add.f32 	%f14, %f10, 0fBF800000;
	add.f32 	%f15, %f10, 0f3F800000;
	rcp.approx.ftz.f32 	%f16, %f15;
	add.f32 	%f17, %f14, %f14;
	mul.f32 	%f18, %f17, %f16;
	mul.f32 	%f19, %f18, %f18;
	neg.f32 	%f20, %f18;
	sub.f32 	%f21, %f14, %f18;
	add.f32 	%f22, %f21, %f21;
	fma.rn.f32 	%f23, %f20, %f14, %f22;
	mul.rn.f32 	%f24, %f16, %f23;
	fma.rn.f32 	%f25, %f19, 0f3A2C32E4, 0f3B52E7DB;
	fma.rn.f32 	%f26, %f25, %f19, 0f3C93BB73;
	fma.rn.f32 	%f27, %f26, %f19, 0f3DF6384F;
	mul.rn.f32 	%f28, %f27, %f19;
	fma.rn.f32 	%f29, %f18, 0f3FB8AA3B, %f13;
	mul.f32 	%f30, %f28, 0f40400000;
	sub.f32 	%f31, %f13, %f29;
	fma.rn.f32 	%f32, %f18, 0f3FB8AA3B, %f31;
	fma.rn.f32 	%f33, %f24, 0f3FB8AA3B, %f32;
	fma.rn.f32 	%f34, %f18, 0f32A55E34, %f33;
	fma.rn.f32 	%f35, %f30, %f24, %f34;
	fma.rn.f32 	%f36, %f28, %f18, %f35;
	add.rn.f32 	%f37, %f29, %f36;
	mov.f32 	%f38, 0f40400000;
	mul.rn.f32 	%f39, %f37, %f38;
	cvt.rni.f32.f32 	%f40, %f39;
	sub.f32 	%f41, %f39, %f40;
	neg.f32 	%f42, %f39;
	fma.rn.f32 	%f43, %f37, 0f40400000, %f42;
	neg.f32 	%f44, %f29;
	add.rn.f32 	%f45, %f37, %f44;
	neg.f32 	%f46, %f45;
	add.rn.f32 	%f47, %f36, %f46;
	fma.rn.f32 	%f48, %f47, 0f40400000, %f43;
	add.f32 	%f49, %f41, %f48;
	setp.gt.f32 	%p6, %f40, 0f00000000;
	selp.b32 	%r10, 0, -2097152000, %p6;
	setp.eq.f32 	%p7, %f1, 0f00000000;
	setp.eq.f32 	%p8, %f3, 0f7F800000;
	add.f32 	%f50, %f2, %f2;
	setp.lt.f32 	%p9, %f39, 0f00000000;
	selp.f32 	%f51, 0f00000000, 0f7F800000, %p9;
	abs.f32 	%f52, %f39;
	setp.gt.f32 	%p10, %f52, 0f43180000;
	cvt.rzi.s32.f32 	%r11, %f40;
	shl.b32 	%r12, %r11, 23;
	sub.s32 	%r13, %r12, %r10;
	mov.b32 	%f53, %r13;
	add.s32 	%r14, %r10, 2130706432;
	mov.b32 	%f54, %r14;
	fma.rn.f32 	%f55, %f49, 0f391FCB8E, 0f3AAF85ED;
	fma.rn.f32 	%f56, %f55, %f49, 0f3C1D9856;
	fma.rn.f32 	%f57, %f56, %f49, 0f3D6357BB;
	fma.rn.f32 	%f58, %f57, %f49, 0f3E75FDEC;
	fma.rn.f32 	%f59, %f58, %f49, 0f3F317218;
	fma.rn.f32 	%f60, %f59, %f49, 0f3F800000;
	mul.f32 	%f61, %f60, %f54;
	mul.f32 	%f62, %f61, %f53;
	selp.f32 	%f63, %f51, %f62, %p10;
	selp.f32 	%f64, %f50, %f63, %p8;
	selp.f32 	%f66, %f50, %f64, %p7;
$L__BB4_7:
	cvt.f64.f32 	%fd4, %f66;
	atom.global.add.f64 	%fd5, [%rd1], %fd4;
$L__BB4_8:
	ret;

}


// ===== COMPILED SASS (sm_100) =====

	.target	sm_100

	.elftype	@"ET_EXEC"


//--------------------- .note.nv.tkinfo           --------------------------
	.section	.note.nv.tkinfo,"",@"SHT_NOTE"
	.sectionflags	@"SHF_NOTE_NV_TKINFO"
	.tkinfo
        /*0018*/ 	.word	0x00000002
        /*0030*/ 	.string	""
        /*0030*/ 	.string	"ptxas"
        /*0030*/ 	.string	"Cuda compilation tools, release 13.0, V13.0.88"
        /*0030*/ 	.string	"Build cuda_13.0.r13.0/compiler.36424714_0"
        /*0030*/ 	.string	"-arch sm_100 -m 64 "



//--------------------- .note.nv.cuinfo           --------------------------
	.section	.note.nv.cuinfo,"",@"SHT_NOTE"
	.sectionflags	@"SHF_NOTE_NV_CUINFO"
        /*0018*/ 	.short	0x0002
        /*001a*/ 	.short	0x0064
        /*001c*/ 	.short	0x0082
	.zero		2


//--------------------- .nv.info                  --------------------------
	.section	.nv.info,"",@"SHT_CUDA_INFO"
	.align	4


	//----- nvinfo : EIATTR_REGCOUNT
	.align		4
        /*0000*/ 	.byte	0x04, 0x2f
        /*0002*/ 	.short	(.L_1 - .L_0)
	.align		4
.L_0:
        /*0004*/ 	.word	index@(_Z13prepare_gridsPdS_S_S_PlS0_PiS1_)
        /*0008*/ 	.word	0x0000001c


	//----- nvinfo : EIATTR_FRAME_SIZE
	.align		4
.L_1:
        /*000c*/ 	.byte	0x04, 0x11
        /*000e*/ 	.short	(.L_3 - .L_2)
	.align		4
.L_2:
        /*0010*/ 	.word	index@($__internal_8_$__cuda_sm20_rem_s64)
        /*0014*/ 	.word	0x00000000


	//----- nvinfo : EIATTR_FRAME_SIZE
	.align		4
.L_3:
        /*0018*/ 	.byte	0x04, 0x11
        /*001a*/ 	.short	(.L_5 - .L_4)
	.align		4
.L_4:
        /*001c*/ 	.word	index@($__internal_7_$__cuda_sm20_div_s64)
        /*0020*/ 	.word	0x00000000


	//----- nvinfo : EIATTR_FRAME_SIZE
	.align		4
.L_5:
        /*0024*/ 	.byte	0x04, 0x11
        /*0026*/ 	.short	(.L_7 - .L_6)
	.align		4
.L_6:
        /*0028*/ 	.word	index@($__internal_6_$__cuda_sm20_dblrcp_rn_slowpath_v3)
        /*002c*/ 	.word	0x00000000


	//----- nvinfo : EIATTR_FRAME_SIZE
	.align		4
.L_7:
        /*0030*/ 	.byte	0x04, 0x11
        /*0032*/ 	.short	(.L_9 - .L_8)
	.align		4
.L_8:
        /*0034*/ 	.word	index@(_Z13prepare_gridsPdS_S_S_PlS0_PiS1_)
        /*0038*/ 	.word	0x00000000


	//----- nvinfo : EIATTR_REGCOUNT
	.align		4
.L_9:
        /*003c*/ 	.byte	0x04, 0x2f
        /*003e*/ 	.short	(.L_11 - .L_10)
	.align		4
.L_10:
        /*0040*/ 	.word	index@(_Z16update_temporaryPdS_S_S_PlPiS1_)
        /*0044*/ 	.word	0x00000020


	//----- nvinfo : EIATTR_FRAME_SIZE
	.align		4
.L_11:
        /*0048*/ 	.byte	0x04, 0x11
        /*004a*/ 	.short	(.L_13 - .L_12)
	.align		4
.L_12:
        /*004c*/ 	.word	index@($__internal_5_$__cuda_sm20_rem_s64)
        /*0050*/ 	.word	0x00000000


	//----- nvinfo : EIATTR_FRAME_SIZE
	.align		4
.L_13:
        /*0054*/ 	.byte	0x04, 0x11
        /*0056*/ 	.short	(.L_15 - .L_14)
	.align		4
.L_14:
        /*0058*/ 	.word	index@($__internal_4_$__cuda_sm20_div_s64)
        /*005c*/ 	.word	0x00000000


	//----- nvinfo : EIATTR_FRAME_SIZE
	.align		4
.L_15:
        /*0060*/ 	.byte	0x04, 0x11
        /*0062*/ 	.short	(.L_17 - .L_16)
	.align		4
.L_16:
        /*0064*/ 	.word	index@($__internal_3_$__cuda_sm20_div_rn_f64_full)
        /*0068*/ 	.word	0x00000000


	//----- nvinfo : EIATTR_FRAME_SIZE
	.align		4
.L_17:
        /*006c*/ 	.byte	0x04, 0x11
        /*006e*/ 	.short	(.L_19 - .L_18)
	.align		4
.L_18:
        /*0070*/ 	.word	index@($__internal_2_$__cuda_sm20_dblrcp_rn_slowpath_v3)
        /*0074*/ 	.word	0x00000000


	//----- nvinfo : EIATTR_FRAME_SIZE
	.align		4
.L_19:
        /*0078*/ 	.byte	0x04, 0x11
        /*007a*/ 	.short	(.L_21 - .L_20)
	.align		4
.L_20:
        /*007c*/ 	.word	index@(_Z16update_temporaryPdS_S_S_PlPiS1_)
        /*0080*/ 	.word	0x00000000


	//----- nvinfo : EIATTR_REGCOUNT
	.align		4
.L_21:
        /*0084*/ 	.byte	0x04, 0x2f
        /*0086*/ 	.short	(.L_23 - .L_22)
	.align		4
.L_22:
        /*0088*/ 	.word	index@(_Z11update_realPdS_S_S_PlPiS1_)
        /*008c*/ 	.word	0x00000014


	//----- nvinfo : EIATTR_FRAME_SIZE
	.align		4
.L_23:
        /*0090*/ 	.byte	0x04, 0x11
        /*0092*/ 	.short	(.L_25 - .L_24)
	.align		4
.L_24:
        /*0094*/ 	.word	index@($__internal_1_$__cuda_sm20_rem_s64)
        /*0098*/ 	.word	0x00000000


	//----- nvinfo : EIATTR_FRAME_SIZE
	.align		4
.L_25:
        /*009c*/ 	.byte	0x04, 0x11
        /*009e*/ 	.short	(.L_27 - .L_26)
	.align		4
.L_26:
        /*00a0*/ 	.word	index@($__internal_0_$__cuda_sm20_div_s64)
        /*00a4*/ 	.word	0x00000000


	//----- nvinfo : EIATTR_FRAME_SIZE
	.align		4
.L_27:
        /*00a8*/ 	.byte	0x04, 0x11
        /*00aa*/ 	.short	(.L_29 - .L_28)
	.align		4
.L_28:
        /*00ac*/ 	.word	index@(_Z11update_realPdS_S_S_PlPiS1_)
        /*00b0*/ 	.word	0x00000000


	//----- nvinfo : EIATTR_REGCOUNT
	.align		4
.L_29:
        /*00b4*/ 	.byte	0x04, 0x2f
        /*00b6*/ 	.short	(.L_31 - .L_30)
	.align		4
.L_30:
        /*00b8*/ 	.word	index@(_Z13get_abs_errorPdS_PlS_)
        /*00bc*/ 	.word	0x00000010


	//----- nvinfo : EIATTR_FRAME_SIZE
	.align		4
.L_31:
        /*00c0*/ 	.byte	0x04, 0x11
        /*00c2*/ 	.short	(.L_33 - .L_32)
	.align		4
.L_32:
        /*00c4*/ 	.word	index@(_Z13get_abs_errorPdS_PlS_)
        /*00c8*/ 	.word	0x00000000


	//----- nvinfo : EIATTR_REGCOUNT
	.align		4
.L_33:
        /*00cc*/ 	.byte	0x04, 0x2f
        /*00ce*/ 	.short	(.L_35 - .L_34)
	.align		4
.L_34:
        /*00d0*/ 	.word	index@(_Z9get_errorPdS_PlPiS1_S_)
        /*00d4*/ 	.word	0x00000010


	//----- nvinfo : EIATTR_FRAME_SIZE
	.align		4
.L_35:
        /*00d8*/ 	.byte	0x04, 0x11
        /*00da*/ 	.short	(.L_37 - .L_36)
	.align		4
.L_36:
        /*00dc*/ 	.word	index@(_Z9get_errorPdS_PlPiS1_S_)
        /*00e0*/ 	.word	0x00000000


	//----- nvinfo : EIATTR_MIN_STACK_SIZE
	.align		4
.L_37:
        /*00e4*/ 	.byte	0x04, 0x12
        /*00e6*/ 	.short	(.L_39 - .L_38)
	.align		4
.L_38:
        /*00e8*/ 	.word	index@(_Z9get_errorPdS_PlPiS1_S_)
        /*00ec*/ 	.word	0x00000000


	//----- nvinfo : EIATTR_MIN_STACK_SIZE
	.align		4
.L_39:
        /*00f0*/ 	.byte	0x04, 0x12
        /*00f2*/ 	.short	(.L_41 - .L_40)
	.align		4
.L_40:
        /*00f4*/ 	.word	index@(_Z13get_abs_errorPdS_PlS_)
        /*00f8*/ 	.word	0x00000000


	//----- nvinfo : EIATTR_MIN_STACK_SIZE
	.align		4
.L_41:
        /*00fc*/ 	.byte	0x04, 0x12
        /*00fe*/ 	.short	(.L_43 - .L_42)
	.align		4
.L_42:
        /*0100*/ 	.word	index@(_Z11update_realPdS_S_S_PlPiS1_)
        /*0104*/ 	.word	0x00000000


	//----- nvinfo : EIATTR_MIN_STACK_SIZE
	.align		4
.L_43:
        /*0108*/ 	.byte	0x04, 0x12
        /*010a*/ 	.short	(.L_45 - .L_44)
	.align		4
.L_44:
        /*010c*/ 	.word	index@(_Z16update_temporaryPdS_S_S_PlPiS1_)
        /*0110*/ 	.word	0x00000000


	//----- nvinfo : EIATTR_MIN_STACK_SIZE
	.align		4
.L_45:
        /*0114*/ 	.byte	0x04, 0x12
        /*0116*/ 	.short	(.L_47 - .L_46)
	.align		4
.L_46:
        /*0118*/ 	.word	index@(_Z13prepare_gridsPdS_S_S_PlS0_PiS1_)
        /*011c*/ 	.word	0x00000000
.L_47:


//--------------------- .nv.compat                --------------------------
	.section	.nv.compat,"",@"SHT_CUDA_COMPAT_INFO"
	.align	4
        /*0000*/ 	.byte	0x02, 0x09, 0x00, 0x00, 0x02, 0x02, 0x01, 0x00, 0x02, 0x05, 0x05, 0x00, 0x03, 0x07, 0x01, 0x01
        /*0010*/ 	.byte	0x02, 0x03, 0x00, 0x00, 0x02, 0x06, 0x01, 0x00, 0x04, 0x0b, 0x08, 0x00, 0x01, 0x00, 0x00, 0x00
        /*0020*/ 	.byte	0x00, 0x00, 0x00, 0x00


//--------------------- .nv.info._Z9get_errorPdS_PlPiS1_S_ --------------------------
	.section	.nv.info._Z9get_errorPdS_PlPiS1_S_,"",@"SHT_CUDA_INFO"
	.sectionflags	@""
	.align	4


	//----- nvinfo : EIATTR_CUDA_API_VERSION
	.align		4
        /*0000*/ 	.byte	0x04, 0x37
        /*0002*/ 	.short	(.L_49 - .L_48)
.L_48:
        /*0004*/ 	.word	0x00000082


	//----- nvinfo : EIATTR_KPARAM_INFO
	.align		4
.L_49:
        /*0008*/ 	.byte	0x04, 0x17
        /*000a*/ 	.short	(.L_51 - .L_50)
.L_50:
        /*000c*/ 	.word	0x00000000
        /*0010*/ 	.short	0x0005
        /*0012*/ 	.short	0x0028
        /*0014*/ 	.byte	0x00, 0xf5, 0x21, 0x00


	//----- nvinfo : EIATTR_KPARAM_INFO
	.align		4
.L_51:
        /*0018*/ 	.byte	0x04, 0x17
        /*001a*/ 	.short	(.L_53 - .L_52)
.L_52:
        /*001c*/ 	.word	0x00000000
        /*0020*/ 	.short	0x0004
        /*0022*/ 	.short	0x0020
        /*0024*/ 	.byte	0x00, 0xf5, 0x21, 0x00


	//----- nvinfo : EIATTR_KPARAM_INFO
	.align		4
.L_53:
        /*0028*/ 	.byte	0x04, 0x17
        /*002a*/ 	.short	(.L_55 - .L_54)
.L_54:
        /*002c*/ 	.word	0x00000000
        /*0030*/ 	.short	0x0003
        /*0032*/ 	.short	0x0018
        /*0034*/ 	.byte	0x00, 0xf5, 0x21, 0x00


	//----- nvinfo : EIATTR_KPARAM_INFO
	.align		4
.L_55:
        /*0038*/ 	.byte	0x04, 0x17
        /*003a*/ 	.short	(.L_57 - .L_56)
.L_56:
        /*003c*/ 	.word	0x00000000
        /*0040*/ 	.short	0x0002
        /*0042*/ 	.short	0x0010
        /*0044*/ 	.byte	0x00, 0xf5, 0x21, 0x00


	//----- nvinfo : EIATTR_KPARAM_INFO
	.align		4
.L_57:
        /*0048*/ 	.byte	0x04, 0x17
        /*004a*/ 	.short	(.L_59 - .L_58)
.L_58:
        /*004c*/ 	.word	0x00000000
        /*0050*/ 	.short	0x0001
        /*0052*/ 	.short	0x0008
        /*0054*/ 	.byte	0x00, 0xf5, 0x21, 0x00


	//----- nvinfo : EIATTR_KPARAM_INFO
	.align		4
.L_59:
        /*0058*/ 	.byte	0x04, 0x17
        /*005a*/ 	.short	(.L_61 - .L_60)
.L_60:
        /*005c*/ 	.word	0x00000000
        /*0060*/ 	.short	0x0000
        /*0062*/ 	.short	0x0000
        /*0064*/ 	.byte	0x00, 0xf5, 0x21, 0x00


	//----- nvinfo : EIATTR_SPARSE_MMA_MASK
	.align		4
.L_61:
        /*0068*/ 	.byte	0x03, 0x50
        /*006a*/ 	.short	0x0000


	//----- nvinfo : EIATTR_MAXREG_COUNT
	.align		4
        /*006c*/ 	.byte	0x03, 0x1b
        /*006e*/ 	.short	0x00ff


	//----- nvinfo : EIATTR_NUM_BARRIERS
	.align		4
        /*0070*/ 	.byte	0x02, 0x4c
        /*0072*/ 	.byte	0x01
	.zero		1


	//----- nvinfo : EIATTR_MERCURY_ISA_VERSION
	.align		4
        /*0074*/ 	.byte	0x03, 0x5f
        /*0076*/ 	.short	0x0101


	//----- nvinfo : EIATTR_VRC_CTA_INIT_COUNT
	.align		4
        /*0078*/ 	.byte	0x02, 0x4a
	.zero		1
	.zero		1


	//----- nvinfo : EIATTR_EXIT_INSTR_OFFSETS
	.align		4
        /*007c*/ 	.byte	0x04, 0x1c
        /*007e*/ 	.short	(.L_63 - .L_62)


	//   ....[0]....
.L_62:
        /*0080*/ 	.word	0x000000a0


	//   ....[1]....
        /*0084*/ 	.word	0x00000630


	//----- nvinfo : EIATTR_CRS_STACK_SIZE
	.align		4
.L_63:
        /*0088*/ 	.byte	0x04, 0x1e
        /*008a*/ 	.short	(.L_65 - .L_64)
.L_64:
        /*008c*/ 	.word	0x00000000


	//----- nvinfo : EIATTR_CBANK_PARAM_SIZE
	.align		4
.L_65:
        /*0090*/ 	.byte	0x03, 0x19
        /*0092*/ 	.short	0x0030


	//----- nvinfo : EIATTR_PARAM_CBANK
	.align		4
        /*0094*/ 	.byte	0x04, 0x0a
        /*0096*/ 	.short	(.L_67 - .L_66)
	.align		4
.L_66:
        /*0098*/ 	.word	index@(.nv.constant0._Z9get_errorPdS_PlPiS1_S_)
        /*009c*/ 	.short	0x0380
        /*009e*/ 	.short	0x0030


	//----- nvinfo : EIATTR_SW_WAR
	.align		4
.L_67:
        /*00a0*/ 	.byte	0x04, 0x36
        /*00a2*/ 	.short	(.L_69 - .L_68)
.L_68:
        /*00a4*/ 	.word	0x00000008
.L_69:


//--------------------- .nv.info._Z13get_abs_errorPdS_PlS_ --------------------------
	.section	.nv.info._Z13get_abs_errorPdS_PlS_,"",@"SHT_CUDA_INFO"
	.sectionflags	@""
	.align	4


	//----- nvinfo : EIATTR_CUDA_API_VERSION
	.align		4
        /*0000*/ 	.byte	0x04, 0x37
        /*0002*/ 	.short	(.L_71 - .L_70)
.L_70:
        /*0004*/ 	.word	0x00000082


	//----- nvinfo : EIATTR_KPARAM_INFO
	.align		4
.L_71:
        /*0008*/ 	.byte	0x04, 0x17
        /*000a*/ 	.short	(.L_73 - .L_72)
.L_72:
        /*000c*/ 	.word	0x00000000
        /*0010*/ 	.short	0x0003
        /*0012*/ 	.short	0x0018
        /*0014*/ 	.byte	0x00, 0xf5, 0x21, 0x00


	//----- nvinfo : EIATTR_KPARAM_INFO
	.align		4
.L_73:
        /*0018*/ 	.byte	0x04, 0x17
        /*001a*/ 	.short	(.L_75 - .L_74)
.L_74:
        /*001c*/ 	.word	0x00000000
        /*0020*/ 	.short	0x0002
        /*0022*/ 	.short	0x0010
        /*0024*/ 	.byte	0x00, 0xf5, 0x21, 0x00


	//----- nvinfo : EIATTR_KPARAM_INFO
	.align		4
.L_75:
        /*0028*/ 	.byte	0x04, 0x17
        /*002a*/ 	.short	(.L_77 - .L_76)
.L_76:
        /*002c*/ 	.word	0x00000000
        /*0030*/ 	.short	0x0001
        /*0032*/ 	.short	0x0008
        /*0034*/ 	.byte	0x00, 0xf5, 0x21, 0x00


	//----- nvinfo : EIATTR_KPARAM_INFO
	.align		4
.L_77:
        /*0038*/ 	.byte	0x04, 0x17
        /*003a*/ 	.short	(.L_79 - .L_78)
.L_78:
        /*003c*/ 	.word	0x00000000
        /*0040*/ 	.short	0x0000
        /*0042*/ 	.short	0x0000
        /*0044*/ 	.byte	0x00, 0xf5, 0x21, 0x00


	//----- nvinfo : EIATTR_SPARSE_MMA_MASK
	.align		4
.L_79:
        /*0048*/ 	.byte	0x03, 0x50
        /*004a*/ 	.short	0x0000


	//----- nvinfo : EIATTR_MAXREG_COUNT
	.align		4
        /*004c*/ 	.byte	0x03, 0x1b
        /*004e*/ 	.short	0x00ff


	//----- nvinfo : EIATTR_NUM_BARRIERS
	.align		4
        /*0050*/ 	.byte	0x02, 0x4c
        /*0052*/ 	.byte	0x01
	.zero		1


	//----- nvinfo : EIATTR_MERCURY_ISA_VERSION
	.align		4
        /*0054*/ 	.byte	0x03, 0x5f
        /*0056*/ 	.short	0x0101


	//----- nvinfo : EIATTR_VRC_CTA_INIT_COUNT
	.align		4
        /*0058*/ 	.byte	0x02, 0x4a
	.zero		1
	.zero		1


	//----- nvinfo : EIATTR_EXIT_INSTR_OFFSETS
	.align		4
        /*005c*/ 	.byte	0x04, 0x1c
        /*005e*/ 	.short	(.L_81 - .L_80)


	//   ....[0]....
.L_80:
        /*0060*/ 	.word	0x000000a0


	//   ....[1]....
        /*0064*/ 	.word	0x00000630


	//----- nvinfo : EIATTR_CRS_STACK_SIZE
	.align		4
.L_81:
        /*0068*/ 	.byte	0x04, 0x1e
        /*006a*/ 	.short	(.L_83 - .L_82)
.L_82:
        /*006c*/ 	.word	0x00000000


	//----- nvinfo : EIATTR_CBANK_PARAM_SIZE
	.align		4
.L_83:
        /*0070*/ 	.byte	0x03, 0x19
        /*0072*/ 	.short	0x0020


	//----- nvinfo : EIATTR_PARAM_CBANK
	.align		4
        /*0074*/ 	.byte	0x04, 0x0a
        /*0076*/ 	.short	(.L_85 - .L_84)
	.align		4
.L_84:
        /*0078*/ 	.word	index@(.nv.constant0._Z13get_abs_errorPdS_PlS_)
        /*007c*/ 	.short	0x0380
        /*007e*/ 	.short	0x0020


	//----- nvinfo : EIATTR_SW_WAR
	.align		4
.L_85:
        /*0080*/ 	.byte	0x04, 0x36
        /*0082*/ 	.short	(.L_87 - .L_86)
.L_86:
        /*0084*/ 	.word	0x00000008
.L_87:


//--------------------- .nv.info._Z11update_realPdS_S_S_PlPiS1_ --------------------------
	.section	.nv.info._Z11update_realPdS_S_S_PlPiS1_,"",@"SHT_CUDA_INFO"
	.sectionflags	@""
	.align	4


	//----- nvinfo : EIATTR_CUDA_API_VERSION
	.align		4
        /*0000*/ 	.byte	0x04, 0x37
        /*0002*/ 	.short	(.L_89 - .L_88)
.L_88:
        /*0004*/ 	.word	0x00000082


	//----- nvinfo : EIATTR_KPARAM_INFO
	.align		4
.L_89:
        /*0008*/ 	.byte	0x04, 0x17
        /*000a*/ 	.short	(.L_91 - .L_90)
.L_90:
        /*000c*/ 	.word	0x00000000
        /*0010*/ 	.short	0x0006
        /*0012*/ 	.short	0x0030
        /*0014*/ 	.byte	0x00, 0xf5, 0x21, 0x00


	//----- nvinfo : EIATTR_KPARAM_INFO
	.align		4
.L_91:
        /*0018*/ 	.byte	0x04, 0x17
        /*001a*/ 	.short	(.L_93 - .L_92)
.L_92:
        /*001c*/ 	.word	0x00000000
        /*0020*/ 	.short	0x0005
        /*0022*/ 	.short	0x0028
        /*0024*/ 	.byte	0x00, 0xf5, 0x21, 0x00


	//----- nvinfo : EIATTR_KPARAM_INFO
	.align		4
.L_93:
        /*0028*/ 	.byte	0x04, 0x17
        /*002a*/ 	.short	(.L_95 - .L_94)
.L_94:
        /*002c*/ 	.word	0x00000000
        /*0030*/ 	.short	0x0004
        /*0032*/ 	.short	0x0020
        /*0034*/ 	.byte	0x00, 0xf5, 0x21, 0x00


	//----- nvinfo : EIATTR_KPARAM_INFO
	.align		4
.L_95:
        /*0038*/ 	.byte	0x04, 0x17
        /*003a*/ 	.short	(.L_97 - .L_96)
.L_96:
        /*003c*/ 	.word	0x00000000
        /*0040*/ 	.short	0x0003
        /*0042*/ 	.short	0x0018
        /*0044*/ 	.byte	0x00, 0xf5, 0x21, 0x00


	//----- nvinfo : EIATTR_KPARAM_INFO
	.align		4
.L_97:
        /*0048*/ 	.byte	0x04, 0x17
        /*004a*/ 	.short	(.L_99 - .L_98)
.L_98:
        /*004c*/ 	.word	0x00000000
        /*0050*/ 	.short	0x0002
        /*0052*/ 	.short	0x0010
        /*0054*/ 	.byte	0x00, 0xf5, 0x21, 0x00


	//----- nvinfo : EIATTR_KPARAM_INFO
	.align		4
.L_99:
        /*0058*/ 	.byte	0x04, 0x17
        /*005a*/ 	.short	(.L_101 - .L_100)
.L_100:
        /*005c*/ 	.word	0x00000000
        /*0060*/ 	.short	0x0001
        /*0062*/ 	.short	0x0008
        /*0064*/ 	.byte	0x00, 0xf5, 0x21, 0x00


	//----- nvinfo : EIATTR_KPARAM_INFO
	.align		4
.L_101:
        /*0068*/ 	.byte	0x04, 0x17
        /*006a*/ 	.short	(.L_103 - .L_102)
.L_102:
        /*006c*/ 	.word	0x00000000
        /*0070*/ 	.short	0x0000
        /*0072*/ 	.short	0x0000
        /*0074*/ 	.byte	0x00, 0xf5, 0x21, 0x00


	//----- nvinfo : EIATTR_SPARSE_MMA_MASK
	.align		4
.L_103:
        /*0078*/ 	.byte	0x03, 0x50
        /*007a*/ 	.short	0x0000


	//----- nvinfo : EIATTR_MAXREG_COUNT
	.align		4
        /*007c*/ 	.byte	0x03, 0x1b
        /*007e*/ 	.short	0x00ff


	//----- nvinfo : EIATTR_MERCURY_ISA_VERSION
	.align		4
        /*0080*/ 	.byte	0x03, 0x5f
        /*0082*/ 	.short	0x0101


	//----- nvinfo : EIATTR_VRC_CTA_INIT_COUNT
	.align		4
        /*0084*/ 	.byte	0x02, 0x4a
	.zero		1
	.zero		1


	//----- nvinfo : EIATTR_EXIT_INSTR_OFFSETS
	.align		4
        /*0088*/ 	.byte	0x04, 0x1c
        /*008a*/ 	.short	(.L_105 - .L_104)


	//   ....[0]....
.L_104:
        /*008c*/ 	.word	0x000000a0


	//   ....[1]....
        /*0090*/ 	.word	0x00000280


	//   ....[2]....
        /*0094*/ 	.word	0x000002f0


	//   ....[3]....
        /*0098*/ 	.word	0x000004a0


	//   ....[4]....
        /*009c*/ 	.word	0x000004f0


	//   ....[5]....
        /*00a0*/ 	.word	0x00000590


	//----- nvinfo : EIATTR_CRS_STACK_SIZE
	.align		4
.L_105:
        /*00a4*/ 	.byte	0x04, 0x1e
        /*00a6*/ 	.short	(.L_107 - .L_106)
.L_106:
        /*00a8*/ 	.word	0x00000000


	//----- nvinfo : EIATTR_CBANK_PARAM_SIZE
	.align		4
.L_107:
        /*00ac*/ 	.byte	0x03, 0x19
        /*00ae*/ 	.short	0x0038


	//----- nvinfo : EIATTR_PARAM_CBANK
	.align		4
        /*00b0*/ 	.byte	0x04, 0x0a
        /*00b2*/ 	.short	(.L_109 - .L_108)
	.align		4
.L_108:
        /*00b4*/ 	.word	index@(.nv.constant0._Z11update_realPdS_S_S_PlPiS1_)
        /*00b8*/ 	.short	0x0380
        /*00ba*/ 	.short	0x0038


	//----- nvinfo : EIATTR_SW_WAR
	.align		4
.L_109:
        /*00bc*/ 	.byte	0x04, 0x36
        /*00be*/ 	.short	(.L_111 - .L_110)
.L_110:
        /*00c0*/ 	.word	0x00000008
.L_111:


//--------------------- .nv.info._Z16update_temporaryPdS_S_S_PlPiS1_ --------------------------
	.section	.nv.info._Z16update_temporaryPdS_S_S_PlPiS1_,"",@"SHT_CUDA_INFO"
	.sectionflags	@""
	.align	4


	//----- nvinfo : EIATTR_CUDA_API_VERSION
	.align		4
        /*0000*/ 	.byte	0x04, 0x37
        /*0002*/ 	.short	(.L_113 - .L_112)
.L_112:
        /*0004*/ 	.word	0x00000082


	//----- nvinfo : EIATTR_KPARAM_INFO
	.align		4
.L_113:
        /*0008*/ 	.byte	0x04, 0x17
        /*000a*/ 	.short	(.L_115 - .L_114)
.L_114:
        /*000c*/ 	.word	0x00000000
        /*0010*/ 	.short	0x0006
        /*0012*/ 	.short	0x0030
        /*0014*/ 	.byte	0x00, 0xf5, 0x21, 0x00


	//----- nvinfo : EIATTR_KPARAM_INFO
	.align		4
.L_115:
        /*0018*/ 	.byte	0x04, 0x17
        /*001a*/ 	.short	(.L_117 - .L_116)
.L_116:
        /*001c*/ 	.word	0x00000000
        /*0020*/ 	.short	0x0005
        /*0022*/ 	.short	0x0028
        /*0024*/ 	.byte	0x00, 0xf5, 0x21, 0x00


	//----- nvinfo : EIATTR_KPARAM_INFO
	.align		4
.L_117:
        /*0028*/ 	.byte	0x04, 0x17
        /*002a*/ 	.short	(.L_119 - .L_118)
.L_118:
        /*002c*/ 	.word	0x00000000
        /*0030*/ 	.short	0x0004
        /*0032*/ 	.short	0x0020
        /*0034*/ 	.byte	0x00, 0xf5, 0x21, 0x00


	//----- nvinfo : EIATTR_KPARAM_INFO
	.align		4
.L_119:
        /*0038*/ 	.byte	0x04, 0x17
        /*003a*/ 	.short	(.L_121 - .L_120)
.L_120:
        /*003c*/ 	.word	0x00000000
        /*0040*/ 	.short	0x0003
        /*0042*/ 	.short	0x0018
        /*0044*/ 	.byte	0x00, 0xf5, 0x21, 0x00


	//----- nvinfo : EIATTR_KPARAM_INFO
	.align		4
.L_121:
        /*0048*/ 	.byte	0x04, 0x17
        /*004a*/ 	.short	(.L_123 - .L_122)
.L_122:
        /*004c*/ 	.word	0x00000000
        /*0050*/ 	.short	0x0002
        /*0052*/ 	.short	0x0010
        /*0054*/ 	.byte	0x00, 0xf5, 0x21, 0x00


	//----- nvinfo : EIATTR_KPARAM_INFO
	.align		4
.L_123:
        /*0058*/ 	.byte	0x04, 0x17
        /*005a*/ 	.short	(.L_125 - .L_124)
.L_124:
        /*005c*/ 	.word	0x00000000
        /*0060*/ 	.short	0x0001
        /*0062*/ 	.short	0x0008
        /*0064*/ 	.byte	0x00, 0xf5, 0x21, 0x00


	//----- nvinfo : EIATTR_KPARAM_INFO
	.align		4
.L_125:
        /*0068*/ 	.byte	0x04, 0x17
        /*006a*/ 	.short	(.L_127 - .L_126)
.L_126:
        /*006c*/ 	.word	0x00000000
        /*0070*/ 	.short	0x0000
        /*0072*/ 	.short	0x0000
        /*0074*/ 	.byte	0x00, 0xf5, 0x21, 0x00


	//----- nvinfo : EIATTR_SPARSE_MMA_MASK
	.align		4
.L_127:
        /*0078*/ 	.byte	0x03, 0x50
        /*007a*/ 	.short	0x0000


	//----- nvinfo : EIATTR_MAXREG_COUNT
	.align		4
        /*007c*/ 	.byte	0x03, 0x1b
        /*007e*/ 	.short	0x00ff


	//----- nvinfo : EIATTR_MERCURY_ISA_VERSION
	.align		4
        /*0080*/ 	.byte	0x03, 0x5f
        /*0082*/ 	.short	0x0101


	//----- nvinfo : EIATTR_VRC_CTA_INIT_COUNT
	.align		4
        /*0084*/ 	.byte	0x02, 0x4a
	.zero		1
	.zero		1


	//----- nvinfo : EIATTR_EXIT_INSTR_OFFSETS
	.align		4
        /*0088*/ 	.byte	0x04, 0x1c
        /*008a*/ 	.short	(.L_129 - .L_128)


	//   ....[0]....
.L_128:
        /*008c*/ 	.word	0x000000a0


	//   ....[1]....
        /*0090*/ 	.word	0x000002a0


	//   ....[2]....
        /*0094*/ 	.word	0x00000310


	//   ....[3]....
        /*0098*/ 	.word	0x000004e0


	//   ....[4]....
        /*009c*/ 	.word	0x00000530


	//   ....[5]....
        /*00a0*/ 	.word	0x000018c0


	//----- nvinfo : EIATTR_CRS_STACK_SIZE
	.align		4
.L_129:
        /*00a4*/ 	.byte	0x04, 0x1e
        /*00a6*/ 	.short	(.L_131 - .L_130)
.L_130:
        /*00a8*/ 	.word	0x00000000


	//----- nvinfo : EIATTR_CBANK_PARAM_SIZE
	.align		4
.L_131:
        /*00ac*/ 	.byte	0x03, 0x19
        /*00ae*/ 	.short	0x0038


	//----- nvinfo : EIATTR_PARAM_CBANK
	.align		4
        /*00b0*/ 	.byte	0x04, 0x0a
        /*00b2*/ 	.short	(.L_133 - .L_132)
	.align		4
.L_132:
        /*00b4*/ 	.word	index@(.nv.constant0._Z16update_temporaryPdS_S_S_PlPiS1_)
        /*00b8*/ 	.short	0x0380
        /*00ba*/ 	.short	0x0038


	//----- nvinfo : EIATTR_SW_WAR
	.align		4
.L_133:
        /*00bc*/ 	.byte	0x04, 0x36
        /*00be*/ 	.short	(.L_135 - .L_134)
.L_134:
        /*00c0*/ 	.word	0x00000008
.L_135:


//--------------------- .nv.info._Z13prepare_gridsPdS_S_S_PlS0_PiS1_ --------------------------
	.section	.nv.info._Z13prepare_gridsPdS_S_S_PlS0_PiS1_,"",@"SHT_CUDA_INFO"
	.sectionflags	@""
	.align	4


	//----- nvinfo : EIATTR_CUDA_API_VERSION
	.align		4
        /*0000*/ 	.byte	0x04, 0x37
        /*0002*/ 	.short	(.L_137 - .L_136)
.L_136:
        /*0004*/ 	.word	0x00000082


	//----- nvinfo : EIATTR_KPARAM_INFO
	.align		4
.L_137:
        /*0008*/ 	.byte	0x04, 0x17
        /*000a*/ 	.short	(.L_139 - .L_138)
.L_138:
        /*000c*/ 	.word	0x00000000
        /*0010*/ 	.short	0x0007
        /*0012*/ 	.short	0x0038
        /*0014*/ 	.byte	0x00, 0xf5, 0x21, 0x00


	//----- nvinfo : EIATTR_KPARAM_INFO
	.align		4
.L_139:
        /*0018*/ 	.byte	0x04, 0x17
        /*001a*/ 	.short	(.L_141 - .L_140)
.L_140:
        /*001c*/ 	.word	0x00000000
        /*0020*/ 	.short	0x0006
        /*0022*/ 	.short	0x0030
        /*0024*/ 	.byte	0x00, 0xf5, 0x21, 0x00


	//----- nvinfo : EIATTR_KPARAM_INFO
	.align		4
.L_141:
        /*0028*/ 	.byte	0x04, 0x17
        /*002a*/ 	.short	(.L_143 - .L_142)
.L_142:
        /*002c*/ 	.word	0x00000000
        /*0030*/ 	.short	0x0005
        /*0032*/ 	.short	0x0028
        /*0034*/ 	.byte	0x00, 0xf5, 0x21, 0x00


	//----- nvinfo : EIATTR_KPARAM_INFO
	.align		4
.L_143:
        /*0038*/ 	.byte	0x04, 0x17
        /*003a*/ 	.short	(.L_145 - .L_144)
.L_144:
        /*003c*/ 	.word	0x00000000
        /*0040*/ 	.short	0x0004
        /*0042*/ 	.short	0x0020
        /*0044*/ 	.byte	0x00, 0xf5, 0x21, 0x00


	//----- nvinfo : EIATTR_KPARAM_INFO
	.align		4
.L_145:
        /*0048*/ 	.byte	0x04, 0x17
        /*004a*/ 	.short	(.L_147 - .L_146)
.L_146:
        /*004c*/ 	.word	0x00000000
        /*0050*/ 	.short	0x0003
        /*0052*/ 	.short	0x0018
        /*0054*/ 	.byte	0x00, 0xf5, 0x21, 0x00


	//----- nvinfo : EIATTR_KPARAM_INFO
	.align		4
.L_147:
        /*0058*/ 	.byte	0x04, 0x17
        /*005a*/ 	.short	(.L_149 - .L_148)
.L_148:
        /*005c*/ 	.word	0x00000000
        /*0060*/ 	.short	0x0002
        /*0062*/ 	.short	0x0010
        /*0064*/ 	.byte	0x00, 0xf5, 0x21, 0x00


	//----- nvinfo : EIATTR_KPARAM_INFO
	.align		4
.L_149:
        /*0068*/ 	.byte	0x04, 0x17
        /*006a*/ 	.short	(.L_151 - .L_150)
.L_150:
        /*006c*/ 	.word	0x00000000
        /*0070*/ 	.short	0x0001
        /*0072*/ 	.short	0x0008
        /*0074*/ 	.byte	0x00, 0xf5, 0x21, 0x00


	//----- nvinfo : EIATTR_KPARAM_INFO
	.align		4
.L_151:
        /*0078*/ 	.byte	0x04, 0x17
        /*007a*/ 	.short	(.L_153 - .L_152)
.L_152:
        /*007c*/ 	.word	0x00000000
        /*0080*/ 	.short	0x0000
        /*0082*/ 	.short	0x0000
        /*0084*/ 	.byte	0x00, 0xf5, 0x21, 0x00


	//----- nvinfo : EIATTR_SPARSE_MMA_MASK
	.align		4
.L_153:
        /*0088*/ 	.byte	0x03, 0x50
        /*008a*/ 	.short	0x0000


	//----- nvinfo : EIATTR_MAXREG_COUNT
	.align		4
        /*008c*/ 	.byte	0x03, 0x1b
        /*008e*/ 	.short	0x00ff


	//----- nvinfo : EIATTR_MERCURY_ISA_VERSION
	.align		4
        /*0090*/ 	.byte	0x03, 0x5f
        /*0092*/ 	.short	0x0101


	//----- nvinfo : EIATTR_VRC_CTA_INIT_COUNT
	.align		4
        /*0094*/ 	.byte	0x02, 0x4a
	.zero		1
	.zero		1


	//----- nvinfo : EIATTR_EXIT_INSTR_OFFSETS
	.align		4
        /*0098*/ 	.byte	0x04, 0x1c
        /*009a*/ 	.short	(.L_155 - .L_154)


	//   ....[0]....
.L_154:
        /*009c*/ 	.word	0x000002a0


	//   ....[1]....
        /*00a0*/ 	.word	0x00000f30


	//   ....[2]....
        /*00a4*/ 	.word	0x00001030


	//----- nvinfo : EIATTR_CRS_STACK_SIZE
	.align		4
.L_155:
        /*00a8*/ 	.byte	0x04, 0x1e
        /*00aa*/ 	.short	(.L_157 - .L_156)
.L_156:
        /*00ac*/ 	.word	0x00000000


	//----- nvinfo : EIATTR_CBANK_PARAM_SIZE
	.align		4
.L_157:
        /*00b0*/ 	.byte	0x03, 0x19
        /*00b2*/ 	.short	0x0040


	//----- nvinfo : EIATTR_PARAM_CBANK
	.align		4
        /*00b4*/ 	.byte	0x04, 0x0a
        /*00b6*/ 	.short	(.L_159 - .L_158)
	.align		4
.L_158:
        /*00b8*/ 	.word	index@(.nv.constant0._Z13prepare_gridsPdS_S_S_PlS0_PiS1_)
        /*00bc*/ 	.short	0x0380
        /*00be*/ 	.short	0x0040


	//----- nvinfo : EIATTR_SW_WAR
	.align		4
.L_159:
        /*00c0*/ 	.byte	0x04, 0x36
        /*00c2*/ 	.short	(.L_161 - .L_160)
.L_160:
        /*00c4*/ 	.word	0x00000008
.L_161:


//--------------------- .nv.callgraph             --------------------------
	.section	.nv.callgraph,"",@"SHT_CUDA_CALLGRAPH"
	.align	4
	.sectionentsize	8
	.align		4
        /*0000*/ 	.word	0x00000000
	.align		4
        /*0004*/ 	.word	0xffffffff
	.align		4
        /*0008*/ 	.word	0x00000000
	.align		4
        /*000c*/ 	.word	0xfffffffe
	.align		4
        /*0010*/ 	.word	0x00000000
	.align		4
        /*0014*/ 	.word	0xfffffffd
	.align		4
        /*0018*/ 	.word	0x00000000
	.align		4
        /*001c*/ 	.word	0xfffffffc


//--------------------- .text._Z9get_errorPdS_PlPiS1_S_ --------------------------
	.section	.text._Z9get_errorPdS_PlPiS1_S_,"ax",@progbits
	.align	128
        .global         _Z9get_errorPdS_PlPiS1_S_
        .type           _Z9get_errorPdS_PlPiS1_S_,@function
        .size           _Z9get_errorPdS_PlPiS1_S_,(.L_x_61 - _Z9get_errorPdS_PlPiS1_S_)
        .other          _Z9get_errorPdS_PlPiS1_S_,@"STO_CUDA_ENTRY STV_DEFAULT"
_Z9get_errorPdS_PlPiS1_S_:
.text._Z9get_errorPdS_PlPiS1_S_:
[----:B------:R-:W-:Y:S08]  /*0000*/  LDC R1, c[0x0][0x37c] ;  /* 0x0000df00ff017b82 */ /* 0x000ff00000000800 */
[----:B------:R-:W0:Y:S01]  /*0010*/  LDC.64 R2, c[0x0][0x390] ;  /* 0x0000e400ff027b82 */ /* 0x000e220000000a00 */
[----:B------:R-:W0:Y:S02]  /*0020*/  LDCU.64 UR4, c[0x0][0x358] ;  /* 0x00006b00ff0477ac */ /* 0x000e240008000a00 */
[----:B0-----:R-:W2:Y:S05]  /*0030*/  LDG.E.64 R2, desc[UR4][R2.64] ;  /* 0x0000000402027981 */ /* 0x001eaa000c1e1b00 */
[----:B------:R-:W0:Y:S01]  /*0040*/  S2UR UR6, SR_CTAID.X ;  /* 0x00000000000679c3 */ /* 0x000e220000002500 */
[----:B------:R-:W0:Y:S07]  /*0050*/  S2R R0, SR_TID.X ;  /* 0x0000000000007919 */ /* 0x000e2e0000002100 */
[----:B------:R-:W0:Y:S02]  /*0060*/  LDC R7, c[0x0][0x360] ;  /* 0x0000d800ff077b82 */ /* 0x000e240000000800 */
[----:B0-----:R-:W-:-:S05]  /*0070*/  IMAD R7, R7, UR6, R0 ;  /* 0x0000000607077c24 */ /* 0x001fca000f8e0200 */
[----:B--2---:R-:W-:-:S04]  /*0080*/  ISETP.GT.U32.AND P0, PT, R2, R7, PT ;  /* 0x000000070200720c */ /* 0x004fc80003f04070 */
[----:B------:R-:W-:-:S13]  /*0090*/  ISETP.GT.AND.EX P0, PT, R3, RZ, PT, P0 ;  /* 0x000000ff0300720c */ /* 0x000fda0003f04300 */
[----:B------:R-:W-:Y:S05]  /*00a0*/  @!P0 EXIT ;  /* 0x000000000000894d */ /* 0x000fea0003800000 */
[C---:B------:R-:W-:Y:S01]  /*00b0*/  ISETP.NE.AND P0, PT, R7.reuse, RZ, PT ;  /* 0x000000ff0700720c */ /* 0x040fe20003f05270 */
[----:B------:R-:W0:Y:S01]  /*00c0*/  LDCU.128 UR8, c[0x0][0x380] ;  /* 0x00007000ff0877ac */ /* 0x000e220008000c00 */
[----:B------:R-:W-:Y:S02]  /*00d0*/  SHF.L.U32 R10, R7, 0x3, RZ ;  /* 0x00000003070a7819 */ /* 0x000fe400000006ff */
[----:B------:R-:W-:-:S09]  /*00e0*/  SHF.R.U32.HI R7, RZ, 0x1d, R7 ;  /* 0x0000001dff077819 */ /* 0x000fd20000011607 */
[----:B------:R-:W1:Y:S01]  /*00f0*/  @!P0 LDC.64 R4, c[0x0][0x3a8] ;  /* 0x0000ea00ff048b82 */ /* 0x000e620000000a00 */
[C---:B0-----:R-:W-:Y:S02]  /*0100*/  IADD3 R8, P1, PT, R10.reuse, UR8, RZ ;  /* 0x000000080a087c10 */ /* 0x041fe4000ff3e0ff */
[----:B------:R-:W-:Y:S02]  /*0110*/  IADD3 R10, P2, PT, R10, UR10, RZ ;  /* 0x0000000a0a0a7c10 */ /* 0x000fe4000ff5e0ff */
[C---:B------:R-:W-:Y:S02]  /*0120*/  IADD3.X R9, PT, PT, R7.reuse, UR9, RZ, P1, !PT ;  /* 0x0000000907097c10 */ /* 0x040fe40008ffe4ff */
[----:B------:R-:W-:Y:S01]  /*0130*/  IADD3.X R11, PT, PT, R7, UR11, RZ, P2, !PT ;  /* 0x0000000b070b7c10 */ /* 0x000fe200097fe4ff */
[----:B-1----:R0:W-:Y:S01]  /*0140*/  @!P0 STG.E.64 desc[UR4][R4.64], RZ ;  /* 0x000000ff04008986 */ /* 0x0021e2000c101b04 */
[----:B------:R-:W-:Y:S06]  /*0150*/  BAR.SYNC.DEFER_BLOCKING 0x0 ;  /* 0x0000000000007b1d */ /* 0x000fec0000010000 */
[----:B------:R-:W2:Y:S04]  /*0160*/  LDG.E.64 R2, desc[UR4][R8.64] ;  /* 0x0000000408027981 */ /* 0x000ea8000c1e1b00 */
[----:B------:R-:W2:Y:S01]  /*0170*/  LDG.E.64 R6, desc[UR4][R10.64] ;  /* 0x000000040a067981 */ /* 0x000ea2000c1e1b00 */
[----:B------:R-:W-:Y:S01]  /*0180*/  BSSY.RECONVERGENT B0, `(.L_x_0) ;  /* 0x0000048000007945 */ /* 0x000fe20003800200 */
[----:B------:R-:W-:Y:S01]  /*0190*/  HFMA2 R12, -RZ, RZ, 1.875, 0 ;  /* 0x3f800000ff0c7431 */ /* 0x000fe200000001ff */
[----:B--2---:R-:W-:Y:S01]  /*01a0*/  DADD R6, R2, -R6 ;  /* 0x0000000002067229 */ /* 0x004fe20000000806 */
[----:B------:R-:W1:Y:S05]  /*01b0*/  LDC.64 R2, c[0x0][0x3a8] ;  /* 0x0000ea00ff027b82 */ /* 0x000e6a0000000a00 */
[----:B------:R-:W2:Y:S02]  /*01c0*/  F2F.F32.F64 R0, R6 ;  /* 0x0000000600007310 */ /* 0x000ea40000301000 */
[----:B--2---:R-:W-:-:S13]  /*01d0*/  FSETP.NEU.AND P0, PT, |R0|, 1, PT ;  /* 0x3f8000000000780b */ /* 0x004fda0003f0d200 */
[----:B0-----:R-:W-:Y:S05]  /*01e0*/  @!P0 BRA `(.L_x_1) ;  /* 0x0000000400048947 */ /* 0x001fea0003800000 */
[----:B------:R-:W-:-:S13]  /*01f0*/  FSETP.NAN.AND P0, PT, |R0|, |R0|, PT ;  /* 0x400000000000720b */ /* 0x000fda0003f08200 */
[----:B------:R-:W-:Y:S01]  /*0200*/  @P0 FADD R12, |R0|, 3 ;  /* 0x40400000000c0421 */ /* 0x000fe20000000200 */
[----:B------:R-:W-:Y:S06]  /*0210*/  @P0 BRA `(.L_x_1) ;  /* 0x0000000000f80947 */ /* 0x000fec0003800000 */
[C---:B------:R-:W-:Y:S01]  /*0220*/  FMUL R5, |R0|.reuse, 16777216 ;  /* 0x4b80000000057820 */ /* 0x040fe20000400200 */
[C---:B------:R-:W-:Y:S01]  /*0230*/  FSETP.GEU.AND P0, PT, |R0|.reuse, 1.175494350822287508e-38, PT ;  /* 0x008000000000780b */ /* 0x040fe20003f0e200 */
[----:B------:R-:W-:Y:S01]  /*0240*/  FADD R12, |R0|, |R0| ;  /* 0x40000000000c7221 */ /* 0x000fe20000000200 */
[----:B------:R-:W-:Y:S02]  /*0250*/  MOV R10, 0x3a2c32e4 ;  /* 0x3a2c32e4000a7802 */ /* 0x000fe40000000f00 */
[----:B------:R-:W-:-:S04]  /*0260*/  FSEL R5, R5, |R0|, !P0 ;  /* 0x4000000005057208 */ /* 0x000fc80004000000 */
[----:B------:R-:W-:-:S04]  /*0270*/  IADD3 R4, PT, PT, R5, -0x3f3504f3, RZ ;  /* 0xc0cafb0d05047810 */ /* 0x000fc80007ffe0ff */
[----:B------:R-:W-:-:S04]  /*0280*/  LOP3.LUT R4, R4, 0xff800000, RZ, 0xc0, !PT ;  /* 0xff80000004047812 */ /* 0x000fc800078ec0ff */
[-C--:B------:R-:W-:Y:S02]  /*0290*/  IADD3 R5, PT, PT, R5, -R4.reuse, RZ ;  /* 0x8000000405057210 */ /* 0x080fe40007ffe0ff */
[----:B------:R-:W-:-:S03]  /*02a0*/  I2FP.F32.S32 R4, R4 ;  /* 0x0000000400047245 */ /* 0x000fc60000201400 */
[C---:B------:R-:W-:Y:S01]  /*02b0*/  FADD R7, R5.reuse, 1 ;  /* 0x3f80000005077421 */ /* 0x040fe20000000000 */
[----:B------:R-:W-:Y:S01]  /*02c0*/  FADD R6, R5, -1 ;  /* 0xbf80000005067421 */ /* 0x000fe20000000000 */
[----:B------:R-:W-:-:S03]  /*02d0*/  FSEL R5, RZ, -24, P0 ;  /* 0xc1c00000ff057808 */ /* 0x000fc60000000000 */
[----:B------:R-:W-:Y:S01]  /*02e0*/  FADD R8, R6, R6 ;  /* 0x0000000606087221 */ /* 0x000fe20000000000 */
[----:B------:R-:W0:Y:S01]  /*02f0*/  MUFU.RCP R7, R7 ;  /* 0x0000000700077308 */ /* 0x000e220000001000 */
[----:B------:R-:W-:Y:S02]  /*0300*/  FFMA R4, R4, 1.1920928955078125e-07, R5 ;  /* 0x3400000004047823 */ /* 0x000fe40000000005 */
[----:B0-----:R-:W-:-:S04]  /*0310*/  FMUL R9, R7, R8 ;  /* 0x0000000807097220 */ /* 0x001fc80000400000 */
[----:B------:R-:W-:Y:S01]  /*0320*/  FADD R8, R6, -R9 ;  /* 0x8000000906087221 */ /* 0x000fe20000000000 */
[CC--:B------:R-:W-:Y:S01]  /*0330*/  FMUL R5, R9.reuse, R9.reuse ;  /* 0x0000000909057220 */ /* 0x0c0fe20000400000 */
[----:B------:R-:W-:Y:S02]  /*0340*/  FFMA R13, R9, 1.4426950216293334961, R4 ;  /* 0x3fb8aa3b090d7823 */ /* 0x000fe40000000004 */
[----:B------:R-:W-:Y:S01]  /*0350*/  FADD R11, R8, R8 ;  /* 0x00000008080b7221 */ /* 0x000fe20000000000 */
[C---:B------:R-:W-:Y:S01]  /*0360*/  FFMA R8, R5.reuse, R10, 0.0032181653659790754318 ;  /* 0x3b52e7db05087423 */ /* 0x040fe2000000000a */
[----:B------:R-:W-:Y:S02]  /*0370*/  FADD R4, R4, -R13 ;  /* 0x8000000d04047221 */ /* 0x000fe40000000000 */
[----:B------:R-:W-:Y:S01]  /*0380*/  FFMA R6, R6, -R9, R11 ;  /* 0x8000000906067223 */ /* 0x000fe2000000000b */
[----:B------:R-:W-:Y:S01]  /*0390*/  FFMA R8, R5, R8, 0.018033718690276145935 ;  /* 0x3c93bb7305087423 */ /* 0x000fe20000000008 */
[----:B------:R-:W-:-:S02]  /*03a0*/  FFMA R11, R9, 1.4426950216293334961, R4 ;  /* 0x3fb8aa3b090b7823 */ /* 0x000fc40000000004 */
[----:B------:R-:W-:Y:S01]  /*03b0*/  FMUL R6, R7, R6 ;  /* 0x0000000607067220 */ /* 0x000fe20000400000 */
[----:B------:R-:W-:-:S03]  /*03c0*/  FFMA R8, R5, R8, 0.12022458761930465698 ;  /* 0x3df6384f05087423 */ /* 0x000fc60000000008 */
[----:B------:R-:W-:Y:S01]  /*03d0*/  FFMA R4, R6, 1.4426950216293334961, R11 ;  /* 0x3fb8aa3b06047823 */ /* 0x000fe2000000000b */
[----:B------:R-:W-:-:S03]  /*03e0*/  FMUL R8, R5, R8 ;  /* 0x0000000805087220 */ /* 0x000fc60000400000 */
[----:B------:R-:W-:Y:S01]  /*03f0*/  FFMA R7, R9, 1.9251366722983220825e-08, R4 ;  /* 0x32a55e3409077823 */ /* 0x000fe20000000004 */
[----:B------:R-:W-:-:S04]  /*0400*/  FMUL R5, R8, 3 ;  /* 0x4040000008057820 */ /* 0x000fc80000400000 */
[----:B------:R-:W-:Y:S01]  /*0410*/  FFMA R5, R6, R5, R7 ;  /* 0x0000000506057223 */ /* 0x000fe20000000007 */
[----:B------:R-:W-:-:S03]  /*0420*/  HFMA2 R7, -RZ, RZ, 0.64013671875, -15.109375 ;  /* 0x391fcb8eff077431 */ /* 0x000fc600000001ff */
[----:B------:R-:W-:-:S04]  /*0430*/  FFMA R8, R9, R8, R5 ;  /* 0x0000000809087223 */ /* 0x000fc80000000005 */
[----:B------:R-:W-:-:S04]  /*0440*/  FADD R4, R13, R8 ;  /* 0x000000080d047221 */ /* 0x000fc80000000000 */
[----:B------:R-:W-:Y:S01]  /*0450*/  FMUL R5, R4, 3 ;  /* 0x4040000004057820 */ /* 0x000fe20000400000 */
[----:B------:R-:W-:-:S03]  /*0460*/  FADD R13, -R13, R4 ;  /* 0x000000040d0d7221 */ /* 0x000fc60000000100 */
[----:B------:R-:W0:Y:S01]  /*0470*/  FRND R6, R5 ;  /* 0x0000000500067307 */ /* 0x000e220000201000 */
[----:B------:R-:W-:Y:S01]  /*0480*/  FADD R13, R8, -R13 ;  /* 0x8000000d080d7221 */ /* 0x000fe20000000000 */
[----:B------:R-:W-:Y:S01]  /*0490*/  FFMA R4, R4, 3, -R5 ;  /* 0x4040000004047823 */ /* 0x000fe20000000805 */
[C---:B------:R-:W-:Y:S02]  /*04a0*/  FSETP.GT.AND P0, PT, |R5|.reuse, 152, PT ;  /* 0x431800000500780b */ /* 0x040fe40003f04200 */
[----:B------:R-:W-:Y:S01]  /*04b0*/  FSETP.GEU.AND P2, PT, R5, RZ, PT ;  /* 0x000000ff0500720b */ /* 0x000fe20003f4e000 */
[----:B------:R-:W-:Y:S01]  /*04c0*/  FFMA R13, R13, 3, R4 ;  /* 0x404000000d0d7823 */ /* 0x000fe20000000004 */
[----:B0-----:R-:W-:Y:S01]  /*04d0*/  FADD R4, R5, -R6 ;  /* 0x8000000605047221 */ /* 0x001fe20000000000 */
[----:B------:R-:W-:-:S03]  /*04e0*/  FSETP.GT.AND P1, PT, R6, RZ, PT ;  /* 0x000000ff0600720b */ /* 0x000fc60003f24000 */
[----:B------:R-:W-:Y:S01]  /*04f0*/  FADD R4, R4, R13 ;  /* 0x0000000d04047221 */ /* 0x000fe20000000000 */
[----:B------:R-:W-:Y:S02]  /*0500*/  SEL R6, RZ, 0x83000000, P1 ;  /* 0x83000000ff067807 */ /* 0x000fe40000800000 */
[----:B------:R-:W-:Y:S01]  /*0510*/  FSETP.NEU.AND P1, PT, R0, RZ, PT ;  /* 0x000000ff0000720b */ /* 0x000fe20003f2d000 */
[----:B------:R-:W-:Y:S01]  /*0520*/  FFMA R7, R4, R7, 0.0013391353422775864601 ;  /* 0x3aaf85ed04077423 */ /* 0x000fe20000000007 */
[----:B------:R-:W-:-:S03]  /*0530*/  IADD3 R8, PT, PT, R6, 0x7f000000, RZ ;  /* 0x7f00000006087810 */ /* 0x000fc60007ffe0ff */
[C---:B------:R-:W-:Y:S02]  /*0540*/  FFMA R9, R4.reuse, R7, 0.0096188392490148544312 ;  /* 0x3c1d985604097423 */ /* 0x040fe40000000007 */
[----:B------:R0:W2:Y:S02]  /*0550*/  F2I.NTZ R7, R5 ;  /* 0x0000000500077305 */ /* 0x0000a40000203100 */
[----:B------:R-:W-:-:S04]  /*0560*/  FFMA R9, R4, R9, 0.055503588169813156128 ;  /* 0x3d6357bb04097423 */ /* 0x000fc80000000009 */
[----:B------:R-:W-:Y:S01]  /*0570*/  FFMA R9, R4, R9, 0.24022644758224487305 ;  /* 0x3e75fdec04097423 */ /* 0x000fe20000000009 */
[----:B0-----:R-:W-:-:S03]  /*0580*/  FSEL R5, RZ, +INF , !P2 ;  /* 0x7f800000ff057808 */ /* 0x001fc60005000000 */
[----:B------:R-:W-:Y:S01]  /*0590*/  FFMA R9, R4, R9, 0.69314718246459960938 ;  /* 0x3f31721804097423 */ /* 0x000fe20000000009 */
[----:B------:R-:W-:-:S03]  /*05a0*/  FSETP.NEU.AND P2, PT, |R0|, +INF , PT ;  /* 0x7f8000000000780b */ /* 0x000fc60003f4d200 */
[----:B------:R-:W-:Y:S01]  /*05b0*/  FFMA R9, R4, R9, 1 ;  /* 0x3f80000004097423 */ /* 0x000fe20000000009 */
[----:B--2---:R-:W-:-:S03]  /*05c0*/  LEA R7, R7, -R6, 0x17 ;  /* 0x8000000607077211 */ /* 0x004fc600078eb8ff */
[----:B------:R-:W-:-:S04]  /*05d0*/  FMUL R8, R8, R9 ;  /* 0x0000000908087220 */ /* 0x000fc80000400000 */
[----:B------:R-:W-:-:S05]  /*05e0*/  @!P0 FMUL R5, R7, R8 ;  /* 0x0000000807058220 */ /* 0x000fca0000400000 */
[----:B------:R-:W-:-:S07]  /*05f0*/  @P1 FSEL R12, R12, R5, !P2 ;  /* 0x000000050c0c1208 */ /* 0x000fce0005000000 */
.L_x_1:
[----:B------:R-:W-:Y:S05]  /*0600*/  BSYNC.RECONVERGENT B0 ;  /* 0x0000000000007941 */ /* 0x000fea0003800200 */
.L_x_0:
[----:B------:R-:W1:Y:S02]  /*0610*/  F2F.F64.F32 R4, R12 ;  /* 0x0000000c00047310 */ /* 0x000e640000201800 */
[----:B-1----:R-:W-:Y:S01]  /*0620*/  REDG.E.ADD.F64.RN.STRONG.GPU desc[UR4][R2.64], R4 ;  /* 0x00000004020079a6 */ /* 0x002fe2000c12ff04 */
[----:B------:R-:W-:Y:S05]  /*0630*/  EXIT ;  /* 0x000000000000794d */ /* 0x000fea0003800000 */
.L_x_2:
[----:B------:R-:W-:-:S00]  /*0640*/  BRA `(.L_x_2) ;  /* 0xfffffffc00fc7947 */ /* 0x000fc0000383ffff */
[----:B------:R-:W-:-:S00]  /*0650*/  NOP ;  /* 0x0000000000007918 */ /* 0x000fc00000000000 */
        /* <DEDUP_REMOVED lines=10> */
.L_x_61:


//--------------------- .text._Z13get_abs_errorPdS_PlS_ --------------------------
	.section	.text._Z13get_abs_errorPdS_PlS_,"ax",@progbits
	.align	128
        .global         _Z13get_abs_errorPdS_PlS_
        .type           _Z13get_abs_errorPdS_PlS_,@function
        .size           _Z13get_abs_errorPdS_PlS_,(.L_x_62 - _Z13get_abs_errorPdS_PlS_)
        .other          _Z13get_abs_errorPdS_PlS_,@"STO_CUDA_ENTRY STV_DEFAULT"
_Z13get_abs_errorPdS_PlS_:
.text._Z13get_abs_errorPdS_PlS_:
        /* <DEDUP_REMOVED lines=96> */
.L_x_4:
[----:B------:R-:W-:Y:S05]  /*0600*/  BSYNC.RECONVERGENT B0 ;  /* 0x0000000000007941 */ /* 0x000fea0003800200 */
.L_x_3:
[----:B------:R-:W1:Y:S02]  /*0610*/  F2F.F64.F32 R4, R12 ;  /* 0x0000000c00047310 */ /* 0x000e640000201800 */
[----:B-1----:R-:W-:Y:S01]  /*0620*/  REDG.E.ADD.F64.RN.STRONG.GPU desc[UR4][R2.64], R4 ;  /* 0x00000004020079a6 */ /* 0x002fe2000c12ff04 */
[----:B------:R-:W-:Y:S05]  /*0630*/  EXIT ;  /* 0x000000000000794d */ /* 0x000fea0003800000 */
.L_x_5:
        /* <DEDUP_REMOVED lines=12> */
.L_x_62:


//--------------------- .text._Z11update_realPdS_S_S_PlPiS1_ --------------------------
	.section	.text._Z11update_realPdS_S_S_PlPiS1_,"ax",@progbits
	.align	128
        .global         _Z11update_realPdS_S_S_PlPiS1_
        .type           _Z11update_realPdS_S_S_PlPiS1_,@function
        .size           _Z11update_realPdS_S_S_PlPiS1_,(.L_x_53 - _Z11update_realPdS_S_S_PlPiS1_)
        .other          _Z11update_realPdS_S_S_PlPiS1_,@"STO_CUDA_ENTRY STV_DEFAULT"
_Z11update_realPdS_S_S_PlPiS1_:
.text._Z11update_realPdS_S_S_PlPiS1_:
        /* <DEDUP_REMOVED lines=11> */
[----:B------:R-:W0:Y:S02]  /*00b0*/  LDC.64 R4, c[0x0][0x3a8] ;  /* 0x0000ea00ff047b82 */ /* 0x000e240000000a00 */
[----:B0-----:R-:W2:Y:S02]  /*00c0*/  LDG.E R3, desc[UR4][R4.64] ;  /* 0x0000000404037981 */ /* 0x001ea4000c1e1900 */
[----:B--2---:R-:W-:-:S04]  /*00d0*/  SHF.R.S32.HI R2, RZ, 0x1f, R3 ;  /* 0x0000001fff027819 */ /* 0x004fc80000011403 */
[----:B------:R-:W-:-:S13]  /*00e0*/  ISETP.NE.AND.EX P0, PT, R2, RZ, PT, !PT ;  /* 0x000000ff0200720c */ /* 0x000fda0003f053f0 */
[----:B------:R-:W-:Y:S05]  /*00f0*/  @P0 BRA `(.L_x_6) ;  /* 0x0000000000500947 */ /* 0x000fea0003800000 */
[----:B------:R-:W0:Y:S01]  /*0100*/  I2F.U32.RP R6, R3 ;  /* 0x0000000300067306 */ /* 0x000e220000209000 */
[----:B------:R-:W-:Y:S01]  /*0110*/  IMAD.MOV R7, RZ, RZ, -R3 ;  /* 0x000000ffff077224 */ /* 0x000fe200078e0a03 */
[----:B------:R-:W-:-:S06]  /*0120*/  ISETP.NE.U32.AND P2, PT, R3, RZ, PT ;  /* 0x000000ff0300720c */ /* 0x000fcc0003f45070 */
[----:B0-----:R-:W0:Y:S02]  /*0130*/  MUFU.RCP R6, R6 ;  /* 0x0000000600067308 */ /* 0x001e240000001000 */
[----:B0-----:R-:W-:-:S06]  /*0140*/  VIADD R4, R6, 0xffffffe ;  /* 0x0ffffffe06047836 */ /* 0x001fcc0000000000 */
[----:B------:R0:W1:Y:S02]  /*0150*/  F2I.FTZ.U32.TRUNC.NTZ R5, R4 ;  /* 0x0000000400057305 */ /* 0x000064000021f000 */
[----:B0-----:R-:W-:Y:S02]  /*0160*/  IMAD.MOV.U32 R4, RZ, RZ, RZ ;  /* 0x000000ffff047224 */ /* 0x001fe400078e00ff */
[----:B-1----:R-:W-:-:S04]  /*0170*/  IMAD R7, R7, R5, RZ ;  /* 0x0000000507077224 */ /* 0x002fc800078e02ff */
[----:B------:R-:W-:-:S06]  /*0180*/  IMAD.HI.U32 R5, R5, R7, R4 ;  /* 0x0000000705057227 */ /* 0x000fcc00078e0004 */
[----:B------:R-:W-:-:S04]  /*0190*/  IMAD.HI.U32 R4, R5, R0, RZ ;  /* 0x0000000005047227 */ /* 0x000fc800078e00ff */
[----:B------:R-:W-:Y:S02]  /*01a0*/  IMAD.MOV R8, RZ, RZ, -R4 ;  /* 0x000000ffff087224 */ /* 0x000fe400078e0a04 */
[----:B------:R-:W-:Y:S02]  /*01b0*/  IMAD.MOV.U32 R5, RZ, RZ, RZ ;  /* 0x000000ffff057224 */ /* 0x000fe400078e00ff */
[----:B------:R-:W-:-:S05]  /*01c0*/  IMAD R8, R3, R8, R0 ;  /* 0x0000000803087224 */ /* 0x000fca00078e0200 */
[----:B------:R-:W-:-:S13]  /*01d0*/  ISETP.GE.U32.AND P0, PT, R8, R3, PT ;  /* 0x000000030800720c */ /* 0x000fda0003f06070 */
[----:B------:R-:W-:Y:S02]  /*01e0*/  @P0 IMAD.IADD R8, R8, 0x1, -R3 ;  /* 0x0000000108080824 */ /* 0x000fe400078e0a03 */
[----:B------:R-:W-:-:S03]  /*01f0*/  @P0 VIADD R4, R4, 0x1 ;  /* 0x0000000104040836 */ /* 0x000fc60000000000 */
[----:B------:R-:W-:-:S13]  /*0200*/  ISETP.GE.U32.AND P1, PT, R8, R3, PT ;  /* 0x000000030800720c */ /* 0x000fda0003f26070 */
[----:B------:R-:W-:Y:S02]  /*0210*/  @P1 IADD3 R4, PT, PT, R4, 0x1, RZ ;  /* 0x0000000104041810 */ /* 0x000fe40007ffe0ff */
[----:B------:R-:W-:Y:S01]  /*0220*/  @!P2 LOP3.LUT R4, RZ, R3, RZ, 0x33, !PT ;  /* 0x00000003ff04a212 */ /* 0x000fe200078e33ff */
[----:B------:R-:W-:Y:S06]  /*0230*/  BRA `(.L_x_7) ;  /* 0x0000000000087947 */ /* 0x000fec0003800000 */
.L_x_6:
[----:B------:R-:W-:-:S07]  /*0240*/  MOV R6, 0x260 ;  /* 0x0000026000067802 */ /* 0x000fce0000000f00 */
[----:B------:R-:W-:Y:S05]  /*0250*/  CALL.REL.NOINC `($__internal_0_$__cuda_sm20_div_s64) ;  /* 0x0000000000d07944 */ /* 0x000fea0003c00000 */
.L_x_7:
[----:B------:R-:W-:-:S04]  /*0260*/  ISETP.NE.U32.AND P0, PT, R4, RZ, PT ;  /* 0x000000ff0400720c */ /* 0x000fc80003f05070 */
[----:B------:R-:W-:-:S13]  /*0270*/  ISETP.NE.AND.EX P0, PT, R5, RZ, PT, P0 ;  /* 0x000000ff0500720c */ /* 0x000fda0003f05300 */
[----:B------:R-:W-:Y:S05]  /*0280*/  @!P0 EXIT ;  /* 0x000000000000894d */ /* 0x000fea0003800000 */
[----:B------:R-:W0:Y:S02]  /*0290*/  LDC.64 R6, c[0x0][0x3b0] ;  /* 0x0000ec00ff067b82 */ /* 0x000e240000000a00 */
[----:B0-----:R-:W2:Y:S02]  /*02a0*/  LDG.E R6, desc[UR4][R6.64] ;  /* 0x0000000406067981 */ /* 0x001ea4000c1e1900 */
[----:B--2---:R-:W-:-:S05]  /*02b0*/  VIADD R9, R6, 0xffffffff ;  /* 0xffffffff06097836 */ /* 0x004fca0000000000 */
[----:B------:R-:W-:Y:S02]  /*02c0*/  ISETP.NE.U32.AND P0, PT, R4, R9, PT ;  /* 0x000000090400720c */ /* 0x000fe40003f05070 */
[----:B------:R-:W-:-:S04]  /*02d0*/  SHF.R.S32.HI R9, RZ, 0x1f, R9 ;  /* 0x0000001fff097819 */ /* 0x000fc80000011409 */
[----:B------:R-:W-:-:S13]  /*02e0*/  ISETP.NE.AND.EX P0, PT, R5, R9, PT, P0 ;  /* 0x000000090500720c */ /* 0x000fda0003f05300 */
[----:B------:R-:W-:Y:S05]  /*02f0*/  @!P0 EXIT ;  /* 0x000000000000894d */ /* 0x000fea0003800000 */
        /* <DEDUP_REMOVED lines=10> */
[----:B------:R-:W-:-:S04]  /*03a0*/  IMAD.HI.U32 R7, R5, R7, R4 ;  /* 0x0000000705077227 */ /* 0x000fc800078e0004 */
[----:B------:R-:W-:Y:S02]  /*03b0*/  IMAD.MOV.U32 R5, RZ, RZ, RZ ;  /* 0x000000ffff057224 */ /* 0x000fe400078e00ff */
[----:B------:R-:W-:-:S05]  /*03c0*/  IMAD.HI.U32 R7, R7, R0, RZ ;  /* 0x0000000007077227 */ /* 0x000fca00078e00ff */
[----:B------:R-:W-:-:S05]  /*03d0*/  IADD3 R7, PT, PT, -R7, RZ, RZ ;  /* 0x000000ff07077210 */ /* 0x000fca0007ffe1ff */
[----:B------:R-:W-:-:S05]  /*03e0*/  IMAD R6, R3, R7, R0 ;  /* 0x0000000703067224 */ /* 0x000fca00078e0200 */
[----:B------:R-:W-:-:S13]  /*03f0*/  ISETP.GE.U32.AND P0, PT, R6, R3, PT ;  /* 0x000000030600720c */ /* 0x000fda0003f06070 */
[----:B------:R-:W-:-:S05]  /*0400*/  @P0 IMAD.IADD R6, R6, 0x1, -R3 ;  /* 0x0000000106060824 */ /* 0x000fca00078e0a03 */
[----:B------:R-:W-:-:S13]  /*0410*/  ISETP.GE.U32.AND P0, PT, R6, R3, PT ;  /* 0x000000030600720c */ /* 0x000fda0003f06070 */
[----:B------:R-:W-:Y:S01]  /*0420*/  @P0 IMAD.IADD R6, R6, 0x1, -R3 ;  /* 0x0000000106060824 */ /* 0x000fe200078e0a03 */
[----:B------:R-:W-:-:S05]  /*0430*/  @!P1 LOP3.LUT R6, RZ, R3, RZ, 0x33, !PT ;  /* 0x00000003ff069212 */ /* 0x000fca00078e33ff */
[----:B------:R-:W-:Y:S01]  /*0440*/  IMAD.MOV.U32 R4, RZ, RZ, R6 ;  /* 0x000000ffff047224 */ /* 0x000fe200078e0006 */
[----:B------:R-:W-:Y:S06]  /*0450*/  BRA `(.L_x_9) ;  /* 0x0000000000087947 */ /* 0x000fec0003800000 */
.L_x_8:
[----:B------:R-:W-:-:S07]  /*0460*/  MOV R6, 0x480 ;  /* 0x0000048000067802 */ /* 0x000fce0000000f00 */
[----:B------:R-:W-:Y:S05]  /*0470*/  CALL.REL.NOINC `($__internal_1_$__cuda_sm20_rem_s64) ;  /* 0x0000000400707944 */ /* 0x000fea0003c00000 */
.L_x_9:
[----:B------:R-:W-:-:S04]  /*0480*/  ISETP.NE.U32.AND P0, PT, R4, RZ, PT ;  /* 0x000000ff0400720c */ /* 0x000fc80003f05070 */
[----:B------:R-:W-:-:S13]  /*0490*/  ISETP.NE.AND.EX P0, PT, R5, RZ, PT, P0 ;  /* 0x000000ff0500720c */ /* 0x000fda0003f05300 */
[----:B------:R-:W-:Y:S05]  /*04a0*/  @!P0 EXIT ;  /* 0x000000000000894d */ /* 0x000fea0003800000 */
[----:B------:R-:W-:-:S05]  /*04b0*/  VIADD R3, R3, 0xffffffff ;  /* 0xffffffff03037836 */ /* 0x000fca0000000000 */
[----:B------:R-:W-:Y:S02]  /*04c0*/  ISETP.NE.U32.AND P0, PT, R4, R3, PT ;  /* 0x000000030400720c */ /* 0x000fe40003f05070 */
[----:B------:R-:W-:-:S04]  /*04d0*/  SHF.R.S32.HI R3, RZ, 0x1f, R3 ;  /* 0x0000001fff037819 */ /* 0x000fc80000011403 */
[----:B------:R-:W-:-:S13]  /*04e0*/  ISETP.NE.AND.EX P0, PT, R5, R3, PT, P0 ;  /* 0x000000030500720c */ /* 0x000fda0003f05300 */
[----:B------:R-:W-:Y:S05]  /*04f0*/  @!P0 EXIT ;  /* 0x000000000000894d */ /* 0x000fea0003800000 */
[----:B------:R-:W0:Y:S01]  /*0500*/  LDCU.128 UR8, c[0x0][0x380] ;  /* 0x00007000ff0877ac */ /* 0x000e220008000c00 */
[----:B------:R-:W-:Y:S02]  /*0510*/  SHF.L.U32 R4, R0, 0x3, RZ ;  /* 0x0000000300047819 */ /* 0x000fe400000006ff */
[----:B------:R-:W-:Y:S02]  /*0520*/  SHF.R.U32.HI R0, RZ, 0x1d, R0 ;  /* 0x0000001dff007819 */ /* 0x000fe40000011600 */
[----:B0-----:R-:W-:-:S04]  /*0530*/  IADD3 R2, P0, PT, R4, UR10, RZ ;  /* 0x0000000a04027c10 */ /* 0x001fc8000ff1e0ff */
[----:B------:R-:W-:-:S06]  /*0540*/  IADD3.X R3, PT, PT, R0, UR11, RZ, P0, !PT ;  /* 0x0000000b00037c10 */ /* 0x000fcc00087fe4ff */
[----:B------:R-:W2:Y:S01]  /*0550*/  LDG.E.64 R2, desc[UR4][R2.64] ;  /* 0x0000000402027981 */ /* 0x000ea2000c1e1b00 */
[----:B------:R-:W-:-:S04]  /*0560*/  IADD3 R4, P0, PT, R4, UR8, RZ ;  /* 0x0000000804047c10 */ /* 0x000fc8000ff1e0ff */
[----:B------:R-:W-:-:S05]  /*0570*/  IADD3.X R5, PT, PT, R0, UR9, RZ, P0, !PT ;  /* 0x0000000900057c10 */ /* 0x000fca00087fe4ff */
[----:B--2---:R-:W-:Y:S01]  /*0580*/  STG.E.64 desc[UR4][R4.64], R2 ;  /* 0x0000000204007986 */ /* 0x004fe2000c101b04 */
[----:B------:R-:W-:Y:S05]  /*0590*/  EXIT ;  /* 0x000000000000794d */ /* 0x000fea0003800000 */
        .weak           $__internal_0_$__cuda_sm20_div_s64
        .type           $__internal_0_$__cuda_sm20_div_s64,@function
        .size           $__internal_0_$__cuda_sm20_div_s64,($__internal_1_$__cuda_sm20_rem_s64 - $__internal_0_$__cuda_sm20_div_s64)
$__internal_0_$__cuda_sm20_div_s64:
[----:B------:R-:W-:Y:S02]  /*05a0*/  IADD3 R4, P0, PT, RZ, -R3, RZ ;  /* 0x80000003ff047210 */ /* 0x000fe40007f1e0ff */
[----:B------:R-:W-:-:S03]  /*05b0*/  ISETP.GE.AND P1, PT, R2, RZ, PT ;  /* 0x000000ff0200720c */ /* 0x000fc60003f26270 */
[----:B------:R-:W-:Y:S01]  /*05c0*/  IMAD.X R5, RZ, RZ, ~R2, P0 ;  /* 0x000000ffff057224 */ /* 0x000fe200000e0e02 */
[----:B------:R-:W-:-:S04]  /*05d0*/  SEL R4, R4, R3, !P1 ;  /* 0x0000000304047207 */ /* 0x000fc80004800000 */
[----:B------:R-:W-:-:S04]  /*05e0*/  SEL R5, R5, R2, !P1 ;  /* 0x0000000205057207 */ /* 0x000fc80004800000 */
[----:B------:R-:W0:Y:S08]  /*05f0*/  I2F.U64.RP R7, R4 ;  /* 0x0000000400077312 */ /* 0x000e300000309000 */
[----:B0-----:R-:W0:Y:S02]  /*0600*/  MUFU.RCP R7, R7 ;  /* 0x0000000700077308 */ /* 0x001e240000001000 */
[----:B0-----:R-:W-:-:S06]  /*0610*/  VIADD R8, R7, 0x1ffffffe ;  /* 0x1ffffffe07087836 */ /* 0x001fcc0000000000 */
[----:B------:R-:W0:Y:S02]  /*0620*/  F2I.U64.TRUNC R8, R8 ;  /* 0x0000000800087311 */ /* 0x000e24000020d800 */
[----:B0-----:R-:W-:-:S04]  /*0630*/  IMAD.WIDE.U32 R10, R8, R4, RZ ;  /* 0x00000004080a7225 */ /* 0x001fc800078e00ff */
[----:B------:R-:W-:Y:S01]  /*0640*/  IMAD R11, R8, R5, R11 ;  /* 0x00000005080b7224 */ /* 0x000fe200078e020b */
[----:B------:R-:W-:-:S03]  /*0650*/  IADD3 R13, P0, PT, RZ, -R10, RZ ;  /* 0x8000000aff0d7210 */ /* 0x000fc60007f1e0ff */
[----:B------:R-:W-:Y:S02]  /*0660*/  IMAD R11, R9, R4, R11 ;  /* 0x00000004090b7224 */ /* 0x000fe400078e020b */
[----:B------:R-:W-:-:S04]  /*0670*/  IMAD.HI.U32 R10, R8, R13, RZ ;  /* 0x0000000d080a7227 */ /* 0x000fc800078e00ff */
[----:B------:R-:W-:Y:S02]  /*0680*/  IMAD.X R15, RZ, RZ, ~R11, P0 ;  /* 0x000000ffff0f7224 */ /* 0x000fe400000e0e0b */
[----:B------:R-:W-:Y:S02]  /*0690*/  IMAD.MOV.U32 R11, RZ, RZ, R8 ;  /* 0x000000ffff0b7224 */ /* 0x000fe400078e0008 */
[-C--:B------:R-:W-:Y:S02]  /*06a0*/  IMAD R17, R9, R15.reuse, RZ ;  /* 0x0000000f09117224 */ /* 0x080fe400078e02ff */
[----:B------:R-:W-:-:S04]  /*06b0*/  IMAD.WIDE.U32 R10, P0, R8, R15, R10 ;  /* 0x0000000f080a7225 */ /* 0x000fc8000780000a */
[----:B------:R-:W-:-:S04]  /*06c0*/  IMAD.HI.U32 R7, R9, R15, RZ ;  /* 0x0000000f09077227 */ /* 0x000fc800078e00ff */
[----:B------:R-:W-:-:S04]  /*06d0*/  IMAD.HI.U32 R10, P2, R9, R13, R10 ;  /* 0x0000000d090a7227 */ /* 0x000fc8000784000a */
[----:B------:R-:W-:Y:S01]  /*06e0*/  IMAD.X R7, R7, 0x1, R9, P0 ;  /* 0x0000000107077824 */ /* 0x000fe200000e0609 */
[----:B------:R-:W-:-:S04]  /*06f0*/  IADD3 R11, P3, PT, R17, R10, RZ ;  /* 0x0000000a110b7210 */ /* 0x000fc80007f7e0ff */
[----:B------:R-:W-:Y:S01]  /*0700*/  IADD3.X R7, PT, PT, RZ, RZ, R7, P3, P2 ;  /* 0x000000ffff077210 */ /* 0x000fe20001fe4407 */
[----:B------:R-:W-:-:S04]  /*0710*/  IMAD.WIDE.U32 R8, R11, R4, RZ ;  /* 0x000000040b087225 */ /* 0x000fc800078e00ff */
[----:B------:R-:W-:Y:S01]  /*0720*/  IMAD R9, R11, R5, R9 ;  /* 0x000000050b097224 */ /* 0x000fe200078e0209 */
[----:B------:R-:W-:-:S03]  /*0730*/  IADD3 R13, P0, PT, RZ, -R8, RZ ;  /* 0x80000008ff0d7210 */ /* 0x000fc60007f1e0ff */
[----:B------:R-:W-:Y:S02]  /*0740*/  IMAD R9, R7, R4, R9 ;  /* 0x0000000407097224 */ /* 0x000fe400078e0209 */
[----:B------:R-:W-:-:S03]  /*0750*/  IMAD.HI.U32 R10, R11, R13, RZ ;  /* 0x0000000d0b0a7227 */ /* 0x000fc600078e00ff */
[----:B------:R-:W-:Y:S01]  /*0760*/  IADD3.X R8, PT, PT, RZ, ~R9, RZ, P0, !PT ;  /* 0x80000009ff087210 */ /* 0x000fe200007fe4ff */
[----:B------:R-:W-:-:S04]  /*0770*/  IMAD.MOV.U32 R9, RZ, RZ, RZ ;  /* 0x000000ffff097224 */ /* 0x000fc800078e00ff */
[----:B------:R-:W-:-:S04]  /*0780*/  IMAD.WIDE.U32 R10, P0, R11, R8, R10 ;  /* 0x000000080b0a7225 */ /* 0x000fc8000780000a */
[C---:B------:R-:W-:Y:S02]  /*0790*/  IMAD R12, R7.reuse, R8, RZ ;  /* 0x00000008070c7224 */ /* 0x040fe400078e02ff */
[----:B------:R-:W-:-:S04]  /*07a0*/  IMAD.HI.U32 R11, P2, R7, R13, R10 ;  /* 0x0000000d070b7227 */ /* 0x000fc8000784000a */
[----:B------:R-:W-:Y:S01]  /*07b0*/  IMAD.HI.U32 R10, R7, R8, RZ ;  /* 0x00000008070a7227 */ /* 0x000fe200078e00ff */
[----:B------:R-:W-:-:S03]  /*07c0*/  IADD3 R11, P3, PT, R12, R11, RZ ;  /* 0x0000000b0c0b7210 */ /* 0x000fc60007f7e0ff */
[----:B------:R-:W-:Y:S02]  /*07d0*/  IMAD.X R7, R10, 0x1, R7, P0 ;  /* 0x000000010a077824 */ /* 0x000fe400000e0607 */
[----:B------:R-:W-:-:S03]  /*07e0*/  IMAD.HI.U32 R8, R11, R0, RZ ;  /* 0x000000000b087227 */ /* 0x000fc600078e00ff */
[----:B------:R-:W-:Y:S01]  /*07f0*/  IADD3.X R7, PT, PT, RZ, RZ, R7, P3, P2 ;  /* 0x000000ffff077210 */ /* 0x000fe20001fe4407 */
[----:B------:R-:W-:-:S04]  /*0800*/  IMAD.WIDE.U32 R8, RZ, R11, R8 ;  /* 0x0000000bff087225 */ /* 0x000fc800078e0008 */
[----:B------:R-:W-:-:S05]  /*0810*/  IMAD.HI.U32 R7, P0, R7, R0, R8 ;  /* 0x0000000007077227 */ /* 0x000fca0007800008 */
[----:B------:R-:W-:Y:S01]  /*0820*/  IADD3 R11, P2, PT, RZ, R7, RZ ;  /* 0x00000007ff0b7210 */ /* 0x000fe20007f5e0ff */
[----:B------:R-:W-:-:S04]  /*0830*/  IMAD.X R7, RZ, RZ, RZ, P0 ;  /* 0x000000ffff077224 */ /* 0x000fc800000e06ff */
[----:B------:R-:W-:-:S04]  /*0840*/  IMAD.WIDE.U32 R8, R11, R4, RZ ;  /* 0x000000040b087225 */ /* 0x000fc800078e00ff */
[----:B------:R-:W-:Y:S01]  /*0850*/  IMAD.X R7, RZ, RZ, R7, P2 ;  /* 0x000000ffff077224 */ /* 0x000fe200010e0607 */
[----:B------:R-:W-:Y:S01]  /*0860*/  IADD3 R15, P2, PT, -R8, R0, RZ ;  /* 0x00000000080f7210 */ /* 0x000fe20007f5e1ff */
[C---:B------:R-:W-:Y:S01]  /*0870*/  IMAD R9, R11.reuse, R5, R9 ;  /* 0x000000050b097224 */ /* 0x040fe200078e0209 */
[----:B------:R-:W-:Y:S02]  /*0880*/  IADD3 R8, P3, PT, R11, 0x1, RZ ;  /* 0x000000010b087810 */ /* 0x000fe40007f7e0ff */
[-C--:B------:R-:W-:Y:S01]  /*0890*/  ISETP.GE.U32.AND P0, PT, R15, R4.reuse, PT ;  /* 0x000000040f00720c */ /* 0x080fe20003f06070 */
[-C--:B------:R-:W-:Y:S02]  /*08a0*/  IMAD R9, R7, R4.reuse, R9 ;  /* 0x0000000407097224 */ /* 0x080fe400078e0209 */
[----:B------:R-:W-:Y:S02]  /*08b0*/  IMAD.X R10, RZ, RZ, R7, P3 ;  /* 0x000000ffff0a7224 */ /* 0x000fe400018e0607 */
[----:B------:R-:W-:Y:S01]  /*08c0*/  IMAD.X R17, RZ, RZ, ~R9, P2 ;  /* 0x000000ffff117224 */ /* 0x000fe200010e0e09 */
[----:B------:R-:W-:-:S04]  /*08d0*/  IADD3 R9, P2, PT, R15, -R4, RZ ;  /* 0x800000040f097210 */ /* 0x000fc80007f5e0ff */
[CC--:B------:R-:W-:Y:S02]  /*08e0*/  ISETP.GE.U32.AND.EX P0, PT, R17.reuse, R5.reuse, PT, P0 ;  /* 0x000000051100720c */ /* 0x0c0fe40003f06100 */
[----:B------:R-:W-:Y:S02]  /*08f0*/  IADD3.X R13, PT, PT, R17, ~R5, RZ, P2, !PT ;  /* 0x80000005110d7210 */ /* 0x000fe400017fe4ff */
[----:B------:R-:W-:Y:S02]  /*0900*/  SEL R9, R9, R15, P0 ;  /* 0x0000000f09097207 */ /* 0x000fe40000000000 */
[----:B------:R-:W-:Y:S02]  /*0910*/  SEL R11, R8, R11, P0 ;  /* 0x0000000b080b7207 */ /* 0x000fe40000000000 */
[----:B------:R-:W-:Y:S02]  /*0920*/  SEL R13, R13, R17, P0 ;  /* 0x000000110d0d7207 */ /* 0x000fe40000000000 */
[----:B------:R-:W-:-:S02]  /*0930*/  ISETP.GE.U32.AND P2, PT, R9, R4, PT ;  /* 0x000000040900720c */ /* 0x000fc40003f46070 */
[----:B------:R-:W-:Y:S02]  /*0940*/  SEL R8, R10, R7, P0 ;  /* 0x000000070a087207 */ /* 0x000fe40000000000 */
[----:B------:R-:W-:Y:S02]  /*0950*/  IADD3 R4, P3, PT, R11, 0x1, RZ ;  /* 0x000000010b047810 */ /* 0x000fe40007f7e0ff */
[----:B------:R-:W-:-:S03]  /*0960*/  ISETP.GE.U32.AND.EX P0, PT, R13, R5, PT, P2 ;  /* 0x000000050d00720c */ /* 0x000fc60003f06120 */
[----:B------:R-:W-:Y:S01]  /*0970*/  IMAD.X R5, RZ, RZ, R8, P3 ;  /* 0x000000ffff057224 */ /* 0x000fe200018e0608 */
[----:B------:R-:W-:-:S04]  /*0980*/  SEL R4, R4, R11, P0 ;  /* 0x0000000b04047207 */ /* 0x000fc80000000000 */
[----:B------:R-:W-:Y:S02]  /*0990*/  SEL R5, R5, R8, P0 ;  /* 0x0000000805057207 */ /* 0x000fe40000000000 */
[-C--:B------:R-:W-:Y:S02]  /*09a0*/  IADD3 R7, P2, PT, RZ, -R4.reuse, RZ ;  /* 0x80000004ff077210 */ /* 0x080fe40007f5e0ff */
[----:B------:R-:W-:Y:S02]  /*09b0*/  ISETP.NE.U32.AND P0, PT, R3, RZ, PT ;  /* 0x000000ff0300720c */ /* 0x000fe40003f05070 */
[----:B------:R-:W-:Y:S01]  /*09c0*/  SEL R4, R7, R4, !P1 ;  /* 0x0000000407047207 */ /* 0x000fe20004800000 */
[----:B------:R-:W-:Y:S01]  /*09d0*/  IMAD.X R8, RZ, RZ, ~R5, P2 ;  /* 0x000000ffff087224 */ /* 0x000fe200010e0e05 */
[----:B------:R-:W-:Y:S01]  /*09e0*/  ISETP.NE.AND.EX P0, PT, R2, RZ, PT, P0 ;  /* 0x000000ff0200720c */ /* 0x000fe20003f05300 */
[----:B------:R-:W-:-:S03]  /*09f0*/  IMAD.MOV.U32 R7, RZ, RZ, 0x0 ;  /* 0x00000000ff077424 */ /* 0x000fc600078e00ff */
[----:B------:R-:W-:Y:S02]  /*0a00*/  SEL R5, R8, R5, !P1 ;  /* 0x0000000508057207 */ /* 0x000fe40004800000 */
[----:B------:R-:W-:Y:S02]  /*0a10*/  SEL R4, R4, 0xffffffff, P0 ;  /* 0xffffffff04047807 */ /* 0x000fe40000000000 */
[----:B------:R-:W-:Y:S01]  /*0a20*/  SEL R5, R5, 0xffffffff, P0 ;  /* 0xffffffff05057807 */ /* 0x000fe20000000000 */
[----:B------:R-:W-:Y:S06]  /*0a30*/  RET.REL.NODEC R6 `(_Z11update_realPdS_S_S_PlPiS1_) ;  /* 0xfffffff406707950 */ /* 0x000fec0003c3ffff */
        .weak           $__internal_1_$__cuda_sm20_rem_s64
        .type           $__internal_1_$__cuda_sm20_rem_s64,@function
        .size           $__internal_1_$__cuda_sm20_rem_s64,(.L_x_53 - $__internal_1_$__cuda_sm20_rem_s64)
$__internal_1_$__cuda_sm20_rem_s64:
[-C--:B------:R-:W-:Y:S02]  /*0a40*/  IADD3 R4, P1, PT, RZ, -R3.reuse, RZ ;  /* 0x80000003ff047210 */ /* 0x080fe40007f3e0ff */
[----:B------:R-:W-:Y:S02]  /*0a50*/  ISETP.GE.AND P0, PT, R2, RZ, PT ;  /* 0x000000ff0200720c */ /* 0x000fe40003f06270 */
[-C--:B------:R-:W-:Y:S02]  /*0a60*/  IADD3.X R5, PT, PT, RZ, ~R2.reuse, RZ, P1, !PT ;  /* 0x80000002ff057210 */ /* 0x080fe40000ffe4ff */
[----:B------:R-:W-:Y:S02]  /*0a70*/  SEL R4, R4, R3, !P0 ;  /* 0x0000000304047207 */ /* 0x000fe40004000000 */
        /* <DEDUP_REMOVED lines=41> */
[----:B------:R-:W-:-:S03]  /*0d10*/  IMAD R11, R11, R5, R9 ;  /* 0x000000050b0b7224 */ /* 0x000fc600078e0209 */
[-C--:B------:R-:W-:Y:S01]  /*0d20*/  ISETP.GE.U32.AND P0, PT, R13, R4.reuse, PT ;  /* 0x000000040d00720c */ /* 0x080fe20003f06070 */
[----:B------:R-:W-:-:S05]  /*0d30*/  IMAD R7, R7, R4, R11 ;  /* 0x0000000407077224 */ /* 0x000fca00078e020b */
[----:B------:R-:W-:Y:S02]  /*0d40*/  IADD3.X R11, PT, PT, RZ, ~R7, RZ, P1, !PT ;  /* 0x80000007ff0b7210 */ /* 0x000fe40000ffe4ff */
[----:B------:R-:W-:Y:S02]  /*0d50*/  IADD3 R7, P1, PT, R13, -R4, RZ ;  /* 0x800000040d077210 */ /* 0x000fe40007f3e0ff */
[----:B------:R-:W-:-:S03]  /*0d60*/  ISETP.GE.U32.AND.EX P0, PT, R11, R5, PT, P0 ;  /* 0x000000050b00720c */ /* 0x000fc60003f06100 */
[----:B------:R-:W-:Y:S01]  /*0d70*/  IMAD.X R9, R11, 0x1, ~R5, P1 ;  /* 0x000000010b097824 */ /* 0x000fe200008e0e05 */
[----:B------:R-:W-:Y:S02]  /*0d80*/  SEL R7, R7, R13, P0 ;  /* 0x0000000d07077207 */ /* 0x000fe40000000000 */
[----:B------:R-:W-:Y:S02]  /*0d90*/  ISETP.NE.U32.AND P1, PT, R3, RZ, PT ;  /* 0x000000ff0300720c */ /* 0x000fe40003f25070 */
[----:B------:R-:W-:Y:S02]  /*0da0*/  SEL R9, R9, R11, P0 ;  /* 0x0000000b09097207 */ /* 0x000fe40000000000 */
[CC--:B------:R-:W-:Y:S02]  /*0db0*/  ISETP.GE.U32.AND P0, PT, R7.reuse, R4.reuse, PT ;  /* 0x000000040700720c */ /* 0x0c0fe40003f06070 */
[----:B------:R-:W-:Y:S02]  /*0dc0*/  IADD3 R4, P2, PT, R7, -R4, RZ ;  /* 0x8000000407047210 */ /* 0x000fe40007f5e0ff */
[----:B------:R-:W-:-:S02]  /*0dd0*/  ISETP.GE.U32.AND.EX P0, PT, R9, R5, PT, P0 ;  /* 0x000000050900720c */ /* 0x000fc40003f06100 */
[----:B------:R-:W-:Y:S01]  /*0de0*/  ISETP.NE.AND.EX P1, PT, R2, RZ, PT, P1 ;  /* 0x000000ff0200720c */ /* 0x000fe20003f25310 */
[----:B------:R-:W-:Y:S01]  /*0df0*/  IMAD.X R5, R9, 0x1, ~R5, P2 ;  /* 0x0000000109057824 */ /* 0x000fe200010e0e05 */
[----:B------:R-:W-:Y:S01]  /*0e00*/  SEL R4, R4, R7, P0 ;  /* 0x0000000704047207 */ /* 0x000fe20000000000 */
[----:B------:R-:W-:-:S03]  /*0e10*/  IMAD.MOV.U32 R7, RZ, RZ, 0x0 ;  /* 0x00000000ff077424 */ /* 0x000fc600078e00ff */
[----:B------:R-:W-:Y:S02]  /*0e20*/  SEL R5, R5, R9, P0 ;  /* 0x0000000905057207 */ /* 0x000fe40000000000 */
[----:B------:R-:W-:Y:S02]  /*0e30*/  SEL R4, R4, 0xffffffff, P1 ;  /* 0xffffffff04047807 */ /* 0x000fe40000800000 */
[----:B------:R-:W-:Y:S01]  /*0e40*/  SEL R5, R5, 0xffffffff, P1 ;  /* 0xffffffff05057807 */ /* 0x000fe20000800000 */
[----:B------:R-:W-:Y:S06]  /*0e50*/  RET.REL.NODEC R6 `(_Z11update_realPdS_S_S_PlPiS1_) ;  /* 0xfffffff006687950 */ /* 0x000fec0003c3ffff */
.L_x_10:
        /* <DEDUP_REMOVED lines=10> */
.L_x_53:


//--------------------- .text._Z16update_temporaryPdS_S_S_PlPiS1_ --------------------------
	.section	.text._Z16update_temporaryPdS_S_S_PlPiS1_,"ax",@progbits
	.align	128
        .global         _Z16update_temporaryPdS_S_S_PlPiS1_
        .type           _Z16update_temporaryPdS_S_S_PlPiS1_,@function
        .size           _Z16update_temporaryPdS_S_S_PlPiS1_,(.L_x_57 - _Z16update_temporaryPdS_S_S_PlPiS1_)
        .other          _Z16update_temporaryPdS_S_S_PlPiS1_,@"STO_CUDA_ENTRY STV_DEFAULT"
_Z16update_temporaryPdS_S_S_PlPiS1_:
.text._Z16update_temporaryPdS_S_S_PlPiS1_:
        /* <DEDUP_REMOVED lines=22> */
[----:B0-----:R-:W-:Y:S02]  /*0160*/  HFMA2 R6, -RZ, RZ, 0, 0 ;  /* 0x00000000ff067431 */ /* 0x001fe400000001ff */
[----:B-1----:R-:W-:-:S04]  /*0170*/  IMAD R5, R5, R7, RZ ;  /* 0x0000000705057224 */ /* 0x002fc800078e02ff */
[----:B------:R-:W-:-:S06]  /*0180*/  IMAD.HI.U32 R7, R7, R5, R6 ;  /* 0x0000000507077227 */ /* 0x000fcc00078e0006 */
[----:B------:R-:W-:-:S04]  /*0190*/  IMAD.HI.U32 R6, R7, R2, RZ ;  /* 0x0000000207067227 */ /* 0x000fc800078e00ff */
[----:B------:R-:W-:Y:S02]  /*01a0*/  IMAD.MOV R8, RZ, RZ, -R6 ;  /* 0x000000ffff087224 */ /* 0x000fe400078e0a06 */
[----:B------:R-:W-:Y:S02]  /*01b0*/  IMAD.MOV.U32 R7, RZ, RZ, RZ ;  /* 0x000000ffff077224 */ /* 0x000fe400078e00ff */
[----:B------:R-:W-:-:S05]  /*01c0*/  IMAD R8, R3, R8, R2 ;  /* 0x0000000803087224 */ /* 0x000fca00078e0202 */
[----:B------:R-:W-:-:S13]  /*01d0*/  ISETP.GE.U32.AND P0, PT, R8, R3, PT ;  /* 0x000000030800720c */ /* 0x000fda0003f06070 */
[----:B------:R-:W-:Y:S01]  /*01e0*/  @P0 IMAD.IADD R8, R8, 0x1, -R3 ;  /* 0x0000000108080824 */ /* 0x000fe200078e0a03 */
[----:B------:R-:W-:-:S04]  /*01f0*/  @P0 IADD3 R6, PT, PT, R6, 0x1, RZ ;  /* 0x0000000106060810 */ /* 0x000fc80007ffe0ff */
[----:B------:R-:W-:-:S13]  /*0200*/  ISETP.GE.U32.AND P1, PT, R8, R3, PT ;  /* 0x000000030800720c */ /* 0x000fda0003f26070 */
[----:B------:R-:W-:Y:S01]  /*0210*/  @P1 VIADD R6, R6, 0x1 ;  /* 0x0000000106061836 */ /* 0x000fe20000000000 */
[----:B------:R-:W-:Y:S01]  /*0220*/  @!P2 LOP3.LUT R6, RZ, R3, RZ, 0x33, !PT ;  /* 0x00000003ff06a212 */ /* 0x000fe200078e33ff */
[----:B------:R-:W-:Y:S06]  /*0230*/  BRA `(.L_x_12) ;  /* 0x0000000000107947 */ /* 0x000fec0003800000 */
.L_x_11:
[----:B------:R-:W-:-:S07]  /*0240*/  MOV R0, 0x260 ;  /* 0x0000026000007802 */ /* 0x000fce0000000f00 */
[----:B------:R-:W-:Y:S05]  /*0250*/  CALL.REL.NOINC `($__internal_4_$__cuda_sm20_div_s64) ;  /* 0x0000001c00ac7944 */ /* 0x000fea0003c00000 */
[----:B------:R-:W-:Y:S01]  /*0260*/  MOV R6, R5 ;  /* 0x0000000500067202 */ /* 0x000fe20000000f00 */
[----:B------:R-:W-:-:S07]  /*0270*/  IMAD.MOV.U32 R7, RZ, RZ, R8 ;  /* 0x000000ffff077224 */ /* 0x000fce00078e0008 */
.L_x_12:
        /* <DEDUP_REMOVED lines=16> */
[----:B0-----:R-:W-:-:S06]  /*0380*/  IADD3 R6, PT, PT, R0, 0xffffffe, RZ ;  /* 0x0ffffffe00067810 */ /* 0x001fcc0007ffe0ff */
        /* <DEDUP_REMOVED lines=12> */
[----:B------:R-:W-:-:S04]  /*0450*/  @!P1 LOP3.LUT R8, RZ, R3, RZ, 0x33, !PT ;  /* 0x00000003ff089212 */ /* 0x000fc800078e33ff */
[----:B------:R-:W-:Y:S01]  /*0460*/  MOV R6, R8 ;  /* 0x0000000800067202 */ /* 0x000fe20000000f00 */
[----:B------:R-:W-:Y:S06]  /*0470*/  BRA `(.L_x_14) ;  /* 0x0000000000107947 */ /* 0x000fec0003800000 */
.L_x_13:
[----:B------:R-:W-:-:S07]  /*0480*/  MOV R0, 0x4a0 ;  /* 0x000004a000007802 */ /* 0x000fce0000000f00 */
[----:B------:R-:W-:Y:S05]  /*0490*/  CALL.REL.NOINC `($__internal_5_$__cuda_sm20_rem_s64) ;  /* 0x0000002000487944 */ /* 0x000fea0003c00000 */
[----:B------:R-:W-:Y:S01]  /*04a0*/  IMAD.MOV.U32 R6, RZ, RZ, R8 ;  /* 0x000000ffff067224 */ /* 0x000fe200078e0008 */
[----:B------:R-:W-:-:S07]  /*04b0*/  MOV R7, R9 ;  /* 0x0000000900077202 */ /* 0x000fce0000000f00 */
.L_x_14:
        /* <DEDUP_REMOVED lines=8> */
[----:B------:R-:W0:Y:S01]  /*0540*/  LDCU.64 UR6, c[0x0][0x390] ;  /* 0x00007200ff0677ac */ /* 0x000e220008000a00 */
[----:B------:R-:W-:Y:S01]  /*0550*/  IMAD.SHL.U32 R0, R2, 0x8, RZ ;  /* 0x0000000802007824 */ /* 0x000fe200078e00ff */
[----:B------:R-:W-:-:S04]  /*0560*/  SHF.R.U32.HI R19, RZ, 0x1d, R2 ;  /* 0x0000001dff137819 */ /* 0x000fc80000011602 */
[----:B0-----:R-:W-:-:S04]  /*0570*/  IADD3 R10, P0, PT, R0, UR6, RZ ;  /* 0x00000006000a7c10 */ /* 0x001fc8000ff1e0ff */
[----:B------:R-:W-:-:S06]  /*0580*/  IADD3.X R11, PT, PT, R19, UR7, RZ, P0, !PT ;  /* 0x00000007130b7c10 */ /* 0x000fcc00087fe4ff */
[----:B------:R-:W5:Y:S01]  /*0590*/  LDG.E.64 R10, desc[UR4][R10.64] ;  /* 0x000000040a0a7981 */ /* 0x000f62000c1e1b00 */
[----:B------:R-:W0:Y:S08]  /*05a0*/  I2F.F64 R6, R3 ;  /* 0x0000000300067312 */ /* 0x000e300000201c00 */
[----:B0-----:R-:W0:Y:S01]  /*05b0*/  MUFU.RCP64H R9, R7 ;  /* 0x0000000700097308 */ /* 0x001e220000001800 */
[----:B------:R-:W-:-:S04]  /*05c0*/  IADD3 R8, PT, PT, R7, 0x300402, RZ ;  /* 0x0030040207087810 */ /* 0x000fc80007ffe0ff */
[----:B------:R-:W-:Y:S02]  /*05d0*/  FSETP.GEU.AND P0, PT, |R8|, 5.8789094863358348022e-39, PT ;  /* 0x004004020800780b */ /* 0x000fe40003f0e200 */
[----:B0-----:R-:W-:-:S08]  /*05e0*/  DFMA R12, -R6, R8, 1 ;  /* 0x3ff00000060c742b */ /* 0x001fd00000000108 */
[----:B------:R-:W-:-:S08]  /*05f0*/  DFMA R12, R12, R12, R12 ;  /* 0x0000000c0c0c722b */ /* 0x000fd0000000000c */
[----:B------:R-:W-:-:S08]  /*0600*/  DFMA R12, R8, R12, R8 ;  /* 0x0000000c080c722b */ /* 0x000fd00000000008 */
[----:B------:R-:W-:-:S08]  /*0610*/  DFMA R16, -R6, R12, 1 ;  /* 0x3ff000000610742b */ /* 0x000fd0000000010c */
[----:B------:R-:W-:Y:S01]  /*0620*/  DFMA R16, R12, R16, R12 ;  /* 0x000000100c10722b */ /* 0x000fe2000000000c */
[----:B------:R-:W-:Y:S10]  /*0630*/  @P0 BRA `(.L_x_15) ;  /* 0x0000000000180947 */ /* 0x000ff40003800000 */
[----:B------:R-:W-:Y:S02]  /*0640*/  LOP3.LUT R8, R7, 0x7fffffff, RZ, 0xc0, !PT ;  /* 0x7fffffff07087812 */ /* 0x000fe400078ec0ff */
[----:B------:R-:W-:-:S03]  /*0650*/  MOV R12, 0x680 ;  /* 0x00000680000c7802 */ /* 0x000fc60000000f00 */
[----:B------:R-:W-:-:S07]  /*0660*/  VIADD R14, R8, 0xfff00000 ;  /* 0xfff00000080e7836 */ /* 0x000fce0000000000 */
[----:B-----5:R-:W-:Y:S05]  /*0670*/  CALL.REL.NOINC `($__internal_2_$__cuda_sm20_dblrcp_rn_slowpath_v3) ;  /* 0x0000001000947944 */ /* 0x020fea0003c00000 */
[----:B------:R-:W-:Y:S01]  /*0680*/  IMAD.MOV.U32 R16, RZ, RZ, R8 ;  /* 0x000000ffff107224 */ /* 0x000fe200078e0008 */
[----:B------:R-:W-:-:S07]  /*0690*/  MOV R17, R9 ;  /* 0x0000000900117202 */ /* 0x000fce0000000f00 */
.L_x_15:
[----:B------:R-:W0:Y:S08]  /*06a0*/  I2F.F64 R6, R5 ;  /* 0x0000000500067312 */ /* 0x000e300000201c00 */
[----:B0-----:R-:W0:Y:S01]  /*06b0*/  MUFU.RCP64H R9, R7 ;  /* 0x0000000700097308 */ /* 0x001e220000001800 */
[----:B------:R-:W-:-:S05]  /*06c0*/  VIADD R8, R7, 0x300402 ;  /* 0x0030040207087836 */ /* 0x000fca0000000000 */
[----:B------:R-:W-:Y:S01]  /*06d0*/  FSETP.GEU.AND P0, PT, |R8|, 5.8789094863358348022e-39, PT ;  /* 0x004004020800780b */ /* 0x000fe20003f0e200 */
        /* <DEDUP_REMOVED lines=10> */
[----:B------:R-:W-:Y:S01]  /*0780*/  MOV R14, R8 ;  /* 0x00000008000e7202 */ /* 0x000fe20000000f00 */
[----:B------:R-:W-:-:S07]  /*0790*/  IMAD.MOV.U32 R15, RZ, RZ, R9 ;  /* 0x000000ffff0f7224 */ /* 0x000fce00078e0009 */
.L_x_16:
[----:B------:R-:W0:Y:S01]  /*07a0*/  LDCU.64 UR6, c[0x0][0x380] ;  /* 0x00007000ff0677ac */ /* 0x000e220008000a00 */
[----:B------:R-:W-:Y:S01]  /*07b0*/  IADD3 R5, P1, PT, R2, -R3, RZ ;  /* 0x8000000302057210 */ /* 0x000fe20007f3e0ff */
[----:B------:R-:W1:Y:S04]  /*07c0*/  F2F.F32.F64 R12, R14 ;  /* 0x0000000e000c7310 */ /* 0x000e680000301000 */
[----:B------:R-:W-:Y:S01]  /*07d0*/  IMAD.X R6, RZ, RZ, ~R4, P1 ;  /* 0x000000ffff067224 */ /* 0x000fe200008e0e04 */
[----:B0-----:R-:W-:Y:S01]  /*07e0*/  IADD3 R22, P0, PT, R0, UR6, RZ ;  /* 0x0000000600167c10 */ /* 0x001fe2000ff1e0ff */
[----:B-1----:R-:W-:Y:S01]  /*07f0*/  FMUL R13, |R12|, 16777216 ;  /* 0x4b8000000c0d7820 */ /* 0x002fe20000400200 */
[----:B------:R-:W-:Y:S02]  /*0800*/  LEA R24, P1, R5, UR6, 0x3 ;  /* 0x0000000605187c11 */ /* 0x000fe4000f8218ff */
[----:B------:R-:W-:-:S02]  /*0810*/  IADD3.X R23, PT, PT, R19, UR7, RZ, P0, !PT ;  /* 0x0000000713177c10 */ /* 0x000fc400087fe4ff */
[----:B------:R-:W-:Y:S02]  /*0820*/  LEA R2, P0, R3, R22, 0x3 ;  /* 0x0000001603027211 */ /* 0x000fe400078018ff */
[----:B------:R-:W-:Y:S01]  /*0830*/  LEA.HI.X R25, R5, UR7, R6, 0x3, P1 ;  /* 0x0000000705197c11 */ /* 0x000fe200088f1c06 */
[----:B------:R-:W5:Y:S01]  /*0840*/  LDG.E.64 R8, desc[UR4][R22.64+-0x8] ;  /* 0xfffff80416087981 */ /* 0x000f62000c1e1b00 */
[----:B------:R-:W-:-:S03]  /*0850*/  LEA.HI.X R3, R3, R23, R4, 0x3, P0 ;  /* 0x0000001703037211 */ /* 0x000fc600000f1c04 */
[----:B------:R0:W5:Y:S04]  /*0860*/  LDG.E.64 R6, desc[UR4][R22.64+0x8] ;  /* 0x0000080416067981 */ /* 0x000168000c1e1b00 */
[----:B------:R-:W5:Y:S01]  /*0870*/  LDG.E.64 R2, desc[UR4][R2.64] ;  /* 0x0000000402027981 */ /* 0x000f62000c1e1b00 */
[----:B------:R-:W-:Y:S01]  /*0880*/  FSETP.GEU.AND P0, PT, |R12|, 1.175494350822287508e-38, PT ;  /* 0x008000000c00780b */ /* 0x000fe20003f0e200 */
[----:B------:R-:W-:Y:S02]  /*0890*/  DMUL R14, R14, R16 ;  /* 0x000000100e0e7228 */ /* 0x000fe40000000000 */
[----:B------:R1:W5:Y:S01]  /*08a0*/  LDG.E.64 R4, desc[UR4][R24.64] ;  /* 0x0000000418047981 */ /* 0x000362000c1e1b00 */
[----:B------:R-:W-:-:S04]  /*08b0*/  FSEL R13, R13, |R12|, !P0 ;  /* 0x4000000c0d0d7208 */ /* 0x000fc80004000000 */
[----:B------:R-:W-:-:S04]  /*08c0*/  IADD3 R20, PT, PT, R13, -0x3f3504f3, RZ ;  /* 0xc0cafb0d0d147810 */ /* 0x000fc80007ffe0ff */
[----:B------:R-:W-:-:S05]  /*08d0*/  LOP3.LUT R20, R20, 0xff800000, RZ, 0xc0, !PT ;  /* 0xff80000014147812 */ /* 0x000fca00078ec0ff */
[----:B------:R-:W-:-:S04]  /*08e0*/  IMAD.IADD R18, R13, 0x1, -R20 ;  /* 0x000000010d127824 */ /* 0x000fc800078e0a14 */
[----:B------:R-:W-:-:S06]  /*08f0*/  FADD R21, R18, 1 ;  /* 0x3f80000012157421 */ /* 0x000fcc0000000000 */
[----:B------:R-:W2:Y:S01]  /*0900*/  MUFU.RCP R21, R21 ;  /* 0x0000001500157308 */ /* 0x000ea20000001000 */
[----:B0-----:R-:W-:-:S07]  /*0910*/  FADD R23, R18, -1 ;  /* 0xbf80000012177421 */ /* 0x001fce0000000000 */
[----:B------:R-:W0:Y:S01]  /*0920*/  F2F.F32.F64 R13, R16 ;  /* 0x00000010000d7310 */ /* 0x000e220000301000 */
[----:B------:R-:W-:Y:S01]  /*0930*/  FADD R18, R23, R23 ;  /* 0x0000001717127221 */ /* 0x000fe20000000000 */
[----:B------:R-:W-:-:S03]  /*0940*/  FSEL R27, RZ, -24, P0 ;  /* 0xc1c00000ff1b7808 */ /* 0x000fc60000000000 */
[----:B--2---:R-:W-:Y:S01]  /*0950*/  FMUL R18, R21, R18 ;  /* 0x0000001215127220 */ /* 0x004fe20000400000 */
[----:B-1----:R-:W-:-:S03]  /*0960*/  I2FP.F32.S32 R24, R20 ;  /* 0x0000001400187245 */ /* 0x002fc60000201400 */
[----:B------:R-:W-:Y:S01]  /*0970*/  FADD R22, R23, -R18 ;  /* 0x8000001217167221 */ /* 0x000fe20000000000 */
[C---:B0-----:R-:W-:Y:S01]  /*0980*/  FMUL R26, |R13|.reuse, 16777216 ;  /* 0x4b8000000d1a7820 */ /* 0x041fe20000400200 */
[----:B------:R-:W-:Y:S01]  /*0990*/  FSETP.GEU.AND P1, PT, |R13|, 1.175494350822287508e-38, PT ;  /* 0x008000000d00780b */ /* 0x000fe20003f2e200 */
[----:B------:R-:W-:Y:S02]  /*09a0*/  IMAD.MOV.U32 R20, RZ, RZ, 0x3a2c32e4 ;  /* 0x3a2c32e4ff147424 */ /* 0x000fe400078e00ff */
[----:B------:R-:W-:Y:S01]  /*09b0*/  FADD R16, R22, R22 ;  /* 0x0000001616107221 */ /* 0x000fe20000000000 */
[-C--:B------:R-:W-:Y:S01]  /*09c0*/  FMUL R25, R18, R18.reuse ;  /* 0x0000001212197220 */ /* 0x080fe20000400000 */
[----:B------:R-:W-:Y:S01]  /*09d0*/  FSEL R22, R26, |R13|, !P1 ;  /* 0x4000000d1a167208 */ /* 0x000fe20004800000 */
[----:B------:R-:W-:Y:S01]  /*09e0*/  FFMA R27, R24, 1.1920928955078125e-07, R27 ;  /* 0x34000000181b7823 */ /* 0x000fe2000000001b */
[----:B------:R-:W-:Y:S01]  /*09f0*/  FFMA R16, R23, -R18, R16 ;  /* 0x8000001217107223 */ /* 0x000fe20000000010 */
[----:B------:R-:W-:Y:S01]  /*0a00*/  FFMA R24, R25, R20, 0.0032181653659790754318 ;  /* 0x3b52e7db19187423 */ /* 0x000fe20000000014 */
[----:B------:R-:W-:-:S02]  /*0a10*/  IADD3 R17, PT, PT, R22, -0x3f3504f3, RZ ;  /* 0xc0cafb0d16117810 */ /* 0x000fc40007ffe0ff */
[----:B------:R-:W-:Y:S01]  /*0a20*/  FMUL R23, R21, R16 ;  /* 0x0000001015177220 */ /* 0x000fe20000400000 */
[----:B------:R-:W-:Y:S01]  /*0a30*/  FFMA R24, R25, R24, 0.018033718690276145935 ;  /* 0x3c93bb7319187423 */ /* 0x000fe20000000018 */
[----:B------:R-:W-:Y:S01]  /*0a40*/  FFMA R16, R18, 1.4426950216293334961, R27 ;  /* 0x3fb8aa3b12107823 */ /* 0x000fe2000000001b */
[----:B------:R-:W-:Y:S02]  /*0a50*/  LOP3.LUT R17, R17, 0xff800000, RZ, 0xc0, !PT ;  /* 0xff80000011117812 */ /* 0x000fe400078ec0ff */
[----:B------:R-:W-:Y:S01]  /*0a60*/  FFMA R24, R25, R24, 0.12022458761930465698 ;  /* 0x3df6384f19187423 */ /* 0x000fe20000000018 */
[----:B------:R-:W-:Y:S02]  /*0a70*/  FADD R27, R27, -R16 ;  /* 0x800000101b1b7221 */ /* 0x000fe40000000000 */
[----:B------:R-:W-:Y:S02]  /*0a80*/  IMAD.IADD R22, R22, 0x1, -R17 ;  /* 0x0000000116167824 */ /* 0x000fe400078e0a11 */
[----:B------:R-:W-:Y:S01]  /*0a90*/  FMUL R21, R25, R24 ;  /* 0x0000001819157220 */ /* 0x000fe20000400000 */
[----:B------:R-:W-:Y:S01]  /*0aa0*/  FFMA R24, R18, 1.4426950216293334961, R27 ;  /* 0x3fb8aa3b12187823 */ /* 0x000fe2000000001b */
[----:B------:R-:W-:-:S03]  /*0ab0*/  FADD R27, R22, 1 ;  /* 0x3f800000161b7421 */ /* 0x000fc60000000000 */
[----:B------:R-:W-:Y:S02]  /*0ac0*/  FFMA R25, R23, 1.4426950216293334961, R24 ;  /* 0x3fb8aa3b17197823 */ /* 0x000fe40000000018 */
[----:B------:R-:W0:Y:S02]  /*0ad0*/  MUFU.RCP R24, R27 ;  /* 0x0000001b00187308 */ /* 0x000e240000001000 */
[----:B------:R-:W-:Y:S01]  /*0ae0*/  FFMA R26, R18, 1.9251366722983220825e-08, R25 ;  /* 0x32a55e34121a7823 */ /* 0x000fe20000000019 */
[----:B------:R-:W-:-:S04]  /*0af0*/  FMUL R25, R21, 3 ;  /* 0x4040000015197820 */ /* 0x000fc80000400000 */
[----:B------:R-:W-:Y:S01]  /*0b00*/  FFMA R23, R23, R25, R26 ;  /* 0x0000001917177223 */ /* 0x000fe2000000001a */
[----:B------:R-:W-:-:S04]  /*0b10*/  FADD R25, R22, -1 ;  /* 0xbf80000016197421 */ /* 0x000fc80000000000 */
[----:B------:R-:W-:-:S04]  /*0b20*/  FADD R29, R25, R25 ;  /* 0x00000019191d7221 */ /* 0x000fc80000000000 */
[----:B0-----:R-:W-:Y:S01]  /*0b30*/  FMUL R22, R24, R29 ;  /* 0x0000001d18167220 */ /* 0x001fe20000400000 */
[----:B------:R-:W-:-:S03]  /*0b40*/  I2FP.F32.S32 R26, R17 ;  /* 0x00000011001a7245 */ /* 0x000fc60000201400 */
[----:B------:R-:W-:Y:S01]  /*0b50*/  FADD R28, R25, -R22 ;  /* 0x80000016191c7221 */ /* 0x000fe20000000000 */
[----:B------:R-:W-:-:S03]  /*0b60*/  FSEL R17, RZ, -24, P1 ;  /* 0xc1c00000ff117808 */ /* 0x000fc60000800000 */
[----:B------:R-:W-:Y:S01]  /*0b70*/  FADD R28, R28, R28 ;  /* 0x0000001c1c1c7221 */ /* 0x000fe20000000000 */
[----:B------:R-:W0:Y:S01]  /*0b80*/  F2F.F32.F64 R14, R14 ;  /* 0x0000000e000e7310 */ /* 0x000e220000301000 */
[----:B------:R-:W-:Y:S02]  /*0b90*/  FFMA R27, R26, 1.1920928955078125e-07, R17 ;  /* 0x340000001a1b7823 */ /* 0x000fe40000000011 */
[-C--:B------:R-:W-:Y:S01]  /*0ba0*/  FFMA R29, R25, -R22.reuse, R28 ;  /* 0x80000016191d7223 */ /* 0x080fe2000000001c */
[C---:B------:R-:W-:Y:S01]  /*0bb0*/  FMUL R25, R22.reuse, R22 ;  /* 0x0000001616197220 */ /* 0x040fe20000400000 */
[----:B------:R-:W-:-:S03]  /*0bc0*/  FFMA R17, R22, 1.4426950216293334961, R27 ;  /* 0x3fb8aa3b16117823 */ /* 0x000fc6000000001b */
[----:B------:R-:W-:Y:S01]  /*0bd0*/  FFMA R20, R25, R20, 0.0032181653659790754318 ;  /* 0x3b52e7db19147423 */ /* 0x000fe20000000014 */
[----:B------:R-:W-:-:S03]  /*0be0*/  FADD R27, R27, -R17 ;  /* 0x800000111b1b7221 */ /* 0x000fc60000000000 */
[C---:B------:R-:W-:Y:S01]  /*0bf0*/  FFMA R20, R25.reuse, R20, 0.018033718690276145935 ;  /* 0x3c93bb7319147423 */ /* 0x040fe20000000014 */
[----:B------:R-:W-:Y:S01]  /*0c00*/  FMUL R24, R24, R29 ;  /* 0x0000001d18187220 */ /* 0x000fe20000400000 */
[----:B------:R-:W-:Y:S02]  /*0c10*/  FFMA R27, R22, 1.4426950216293334961, R27 ;  /* 0x3fb8aa3b161b7823 */ /* 0x000fe4000000001b */
[C---:B------:R-:W-:Y:S01]  /*0c20*/  FFMA R20, R25.reuse, R20, 0.12022458761930465698 ;  /* 0x3df6384f19147423 */ /* 0x040fe20000000014 */
[----:B0-----:R-:W-:Y:S01]  /*0c30*/  FSETP.NEU.AND P0, PT, R14, 1, PT ;  /* 0x3f8000000e00780b */ /* 0x001fe20003f0d000 */
[----:B------:R-:W-:Y:S02]  /*0c40*/  FFMA R27, R24, 1.4426950216293334961, R27 ;  /* 0x3fb8aa3b181b7823 */ /* 0x000fe4000000001b */
[----:B------:R-:W-:Y:S02]  /*0c50*/  FMUL R25, R25, R20 ;  /* 0x0000001419197220 */ /* 0x000fe40000400000 */
[----:B------:R-:W-:-:S02]  /*0c60*/  FFMA R27, R22, 1.9251366722983220825e-08, R27 ;  /* 0x32a55e34161b7823 */ /* 0x000fc4000000001b */
[----:B------:R-:W-:-:S04]  /*0c70*/  FMUL R15, R25, 3 ;  /* 0x40400000190f7820 */ /* 0x000fc80000400000 */
[----:B------:R-:W-:Y:S01]  /*0c80*/  FFMA R27, R24, R15, R27 ;  /* 0x0000000f181b7223 */ /* 0x000fe2000000001b */
[----:B------:R-:W-:Y:S01]  /*0c90*/  FFMA R15, R18, R21, R23 ;  /* 0x00000015120f7223 */ /* 0x000fe20000000017 */
[----:B------:R-:W-:Y:S02]  /*0ca0*/  IMAD.MOV.U32 R20, RZ, RZ, 0x3f800000 ;  /* 0x3f800000ff147424 */ /* 0x000fe400078e00ff */
[----:B------:R-:W-:Y:S01]  /*0cb0*/  FFMA R18, R22, R25, R27 ;  /* 0x0000001916127223 */ /* 0x000fe2000000001b */
[----:B------:R-:W-:Y:S01]  /*0cc0*/  FADD R21, R16, R15 ;  /* 0x0000000f10157221 */ /* 0x000fe20000000000 */
[----:B------:R-:W-:Y:S06]  /*0cd0*/  @!P0 BRA `(.L_x_17) ;  /* 0x0000000400048947 */ /* 0x000fec0003800000 */
[----:B------:R-:W-:-:S13]  /*0ce0*/  FSETP.NAN.AND P0, PT, |R14|, |R14|, PT ;  /* 0x4000000e0e00720b */ /* 0x000fda0003f08200 */
[----:B------:R-:W-:Y:S01]  /*0cf0*/  @P0 FADD R20, R14, 2 ;  /* 0x400000000e140421 */ /* 0x000fe20000000000 */
[----:B------:R-:W-:Y:S06]  /*0d00*/  @P0 BRA `(.L_x_17) ;  /* 0x0000000000f80947 */ /* 0x000fec0003800000 */
[C---:B------:R-:W-:Y:S01]  /*0d10*/  FMUL R23, |R14|.reuse, 16777216 ;  /* 0x4b8000000e177820 */ /* 0x040fe20000400200 */
[----:B------:R-:W-:-:S04]  /*0d20*/  FSETP.GEU.AND P0, PT, |R14|, 1.175494350822287508e-38, PT ;  /* 0x008000000e00780b */ /* 0x000fc80003f0e200 */
[----:B------:R-:W-:-:S04]  /*0d30*/  FSEL R20, R23, |R14|, !P0 ;  /* 0x4000000e17147208 */ /* 0x000fc80004000000 */
[----:B------:R-:W-:-:S04]  /*0d40*/  IADD3 R23, PT, PT, R20, -0x3f3504f3, RZ ;  /* 0xc0cafb0d14177810 */ /* 0x000fc80007ffe0ff */
[----:B------:R-:W-:-:S05]  /*0d50*/  LOP3.LUT R23, R23, 0xff800000, RZ, 0xc0, !PT ;  /* 0xff80000017177812 */ /* 0x000fca00078ec0ff */
[----:B------:R-:W-:-:S04]  /*0d60*/  IMAD.IADD R20, R20, 0x1, -R23 ;  /* 0x0000000114147824 */ /* 0x000fc800078e0a17 */
[C---:B------:R-:W-:Y:S01]  /*0d70*/  FADD R22, R20.reuse, 1 ;  /* 0x3f80000014167421 */ /* 0x040fe20000000000 */
[----:B------:R-:W-:-:S04]  /*0d80*/  FADD R25, R20, -1 ;  /* 0xbf80000014197421 */ /* 0x000fc80000000000 */
[----:B------:R-:W-:Y:S01]  /*0d90*/  FADD R27, R25, R25 ;  /* 0x00000019191b7221 */ /* 0x000fe20000000000 */
[----:B------:R-:W0:Y:S03]  /*0da0*/  MUFU.RCP R22, R22 ;  /* 0x0000001600167308 */ /* 0x000e260000001000 */
[----:B0-----:R-:W-:-:S04]  /*0db0*/  FMUL R20, R22, R27 ;  /* 0x0000001b16147220 */ /* 0x001fc80000400000 */
[----:B------:R-:W-:-:S04]  /*0dc0*/  FADD R24, R25, -R20 ;  /* 0x8000001419187221 */ /* 0x000fc80000000000 */
[----:B------:R-:W-:-:S04]  /*0dd0*/  FADD R24, R24, R24 ;  /* 0x0000001818187221 */ /* 0x000fc80000000000 */
[-C--:B------:R-:W-:Y:S01]  /*0de0*/  FFMA R27, R25, -R20.reuse, R24 ;  /* 0x80000014191b7223 */ /* 0x080fe20000000018 */
[----:B------:R-:W-:Y:S02]  /*0df0*/  I2FP.F32.S32 R25, R23 ;  /* 0x0000001700197245 */ /* 0x000fe40000201400 */
[----:B------:R-:W-:Y:S01]  /*0e00*/  FSEL R24, RZ, -24, P0 ;  /* 0xc1c00000ff187808 */ /* 0x000fe20000000000 */
[----:B------:R-:W-:Y:S01]  /*0e10*/  FMUL R23, R22, R27 ;  /* 0x0000001b16177220 */ /* 0x000fe20000400000 */
[----:B------:R-:W-:Y:S01]  /*0e20*/  IMAD.MOV.U32 R27, RZ, RZ, 0x3a2c32e4 ;  /* 0x3a2c32e4ff1b7424 */ /* 0x000fe200078e00ff */
[----:B------:R-:W-:Y:S02]  /*0e30*/  FSETP.NEU.AND P0, PT, |R14|, +INF , PT ;  /* 0x7f8000000e00780b */ /* 0x000fe40003f0d200 */
[----:B------:R-:W-:Y:S01]  /*0e40*/  FFMA R25, R25, 1.1920928955078125e-07, R24 ;  /* 0x3400000019197823 */ /* 0x000fe20000000018 */
[----:B------:R-:W-:Y:S01]  /*0e50*/  FMUL R24, R20, R20 ;  /* 0x0000001414187220 */ /* 0x000fe20000400000 */
[----:B------:R-:W-:-:S02]  /*0e60*/  FSETP.NEU.AND P0, PT, R14, RZ, P0 ;  /* 0x000000ff0e00720b */ /* 0x000fc4000070d000 */
[----:B------:R-:W-:Y:S01]  /*0e70*/  FFMA R22, R20, 1.4426950216293334961, R25 ;  /* 0x3fb8aa3b14167823 */ /* 0x000fe20000000019 */
[----:B------:R-:W-:-:S03]  /*0e80*/  FFMA R27, R24, R27, 0.0032181653659790754318 ;  /* 0x3b52e7db181b7423 */ /* 0x000fc6000000001b */
[----:B------:R-:W-:Y:S01]  /*0e90*/  FADD R25, R25, -R22 ;  /* 0x8000001619197221 */ /* 0x000fe20000000000 */
[----:B------:R-:W-:-:S03]  /*0ea0*/  FFMA R27, R24, R27, 0.018033718690276145935 ;  /* 0x3c93bb73181b7423 */ /* 0x000fc6000000001b */
[----:B------:R-:W-:Y:S01]  /*0eb0*/  FFMA R26, R20, 1.4426950216293334961, R25 ;  /* 0x3fb8aa3b141a7823 */ /* 0x000fe20000000019 */
[----:B------:R-:W-:Y:S02]  /*0ec0*/  FFMA R27, R24, R27, 0.12022458761930465698 ;  /* 0x3df6384f181b7423 */ /* 0x000fe4000000001b */
[----:B------:R-:W-:Y:S01]  /*0ed0*/  @!P0 FADD R14, R14, R14 ;  /* 0x0000000e0e0e8221 */ /* 0x000fe20000000000 */
[----:B------:R-:W-:Y:S01]  /*0ee0*/  FFMA R25, R23, 1.4426950216293334961, R26 ;  /* 0x3fb8aa3b17197823 */ /* 0x000fe2000000001a */
[----:B------:R-:W-:-:S03]  /*0ef0*/  FMUL R27, R24, R27 ;  /* 0x0000001b181b7220 */ /* 0x000fc60000400000 */
[----:B------:R-:W-:Y:S01]  /*0f00*/  FFMA R25, R20, 1.9251366722983220825e-08, R25 ;  /* 0x32a55e3414197823 */ /* 0x000fe20000000019 */
[----:B------:R-:W-:-:S04]  /*0f10*/  FMUL R24, R27, 3 ;  /* 0x404000001b187820 */ /* 0x000fc80000400000 */
[----:B------:R-:W-:Y:S01]  /*0f20*/  FFMA R24, R23, R24, R25 ;  /* 0x0000001817187223 */ /* 0x000fe20000000019 */
[----:B------:R-:W-:-:S03]  /*0f30*/  MOV R25, 0x391fcb8e ;  /* 0x391fcb8e00197802 */ /* 0x000fc60000000f00 */
[----:B------:R-:W-:-:S04]  /*0f40*/  FFMA R27, R20, R27, R24 ;  /* 0x0000001b141b7223 */ /* 0x000fc80000000018 */
[----:B------:R-:W-:-:S04]  /*0f50*/  FADD R24, R22, R27 ;  /* 0x0000001b16187221 */ /* 0x000fc80000000000 */
[----:B------:R-:W-:Y:S01]  /*0f60*/  FMUL R23, R24, 2 ;  /* 0x4000000018177820 */ /* 0x000fe20000400000 */
[----:B------:R-:W-:-:S03]  /*0f70*/  FADD R22, -R22, R24 ;  /* 0x0000001816167221 */ /* 0x000fc60000000100 */
[----:B------:R-:W0:Y:S01]  /*0f80*/  FRND R20, R23 ;  /* 0x0000001700147307 */ /* 0x000e220000201000 */
[----:B------:R-:W-:Y:S01]  /*0f90*/  FADD R27, R27, -R22 ;  /* 0x800000161b1b7221 */ /* 0x000fe20000000000 */
[----:B------:R-:W-:Y:S01]  /*0fa0*/  FFMA R24, R24, 2, -R23 ;  /* 0x4000000018187823 */ /* 0x000fe20000000817 */
[----:B------:R-:W-:-:S03]  /*0fb0*/  FSETP.GT.AND P2, PT, |R23|, 152, PT ;  /* 0x431800001700780b */ /* 0x000fc60003f44200 */
[----:B------:R-:W-:Y:S01]  /*0fc0*/  FFMA R27, R27, 2, R24 ;  /* 0x400000001b1b7823 */ /* 0x000fe20000000018 */
[----:B0-----:R-:W-:Y:S01]  /*0fd0*/  FADD R22, R23, -R20 ;  /* 0x8000001417167221 */ /* 0x001fe20000000000 */
[----:B------:R-:W-:-:S03]  /*0fe0*/  FSETP.GT.AND P1, PT, R20, RZ, PT ;  /* 0x000000ff1400720b */ /* 0x000fc60003f24000 */
[----:B------:R-:W-:Y:S01]  /*0ff0*/  FADD R22, R22, R27 ;  /* 0x0000001b16167221 */ /* 0x000fe20000000000 */
[----:B------:R-:W-:Y:S02]  /*1000*/  SEL R20, RZ, 0x83000000, P1 ;  /* 0x83000000ff147807 */ /* 0x000fe40000800000 */
[----:B------:R-:W-:Y:S01]  /*1010*/  FSETP.GEU.AND P1, PT, R23, RZ, PT ;  /* 0x000000ff1700720b */ /* 0x000fe20003f2e000 */
[----:B------:R-:W-:-:S04]  /*1020*/  FFMA R25, R22, R25, 0.0013391353422775864601 ;  /* 0x3aaf85ed16197423 */ /* 0x000fc80000000019 */
[----:B------:R-:W-:-:S04]  /*1030*/  FFMA R25, R22, R25, 0.0096188392490148544312 ;  /* 0x3c1d985616197423 */ /* 0x000fc80000000019 */
[C---:B------:R-:W-:Y:S02]  /*1040*/  FFMA R27, R22.reuse, R25, 0.055503588169813156128 ;  /* 0x3d6357bb161b7423 */ /* 0x040fe40000000019 */
[----:B------:R-:W0:Y:S02]  /*1050*/  F2I.NTZ R25, R23 ;  /* 0x0000001700197305 */ /* 0x000e240000203100 */
[----:B------:R-:W-:-:S04]  /*1060*/  FFMA R27, R22, R27, 0.24022644758224487305 ;  /* 0x3e75fdec161b7423 */ /* 0x000fc8000000001b */
[----:B------:R-:W-:-:S04]  /*1070*/  FFMA R27, R22, R27, 0.69314718246459960938 ;  /* 0x3f317218161b7423 */ /* 0x000fc8000000001b */
[----:B------:R-:W-:Y:S01]  /*1080*/  FFMA R27, R22, R27, 1 ;  /* 0x3f800000161b7423 */ /* 0x000fe2000000001b */
[----:B------:R-:W-:Y:S02]  /*1090*/  VIADD R22, R20, 0x7f000000 ;  /* 0x7f00000014167836 */ /* 0x000fe40000000000 */
[----:B0-----:R-:W-:Y:S02]  /*10a0*/  IMAD R25, R25, 0x800000, -R20 ;  /* 0x0080000019197824 */ /* 0x001fe400078e0a14 */
[----:B------:R-:W-:Y:S01]  /*10b0*/  FMUL R22, R22, R27 ;  /* 0x0000001b16167220 */ /* 0x000fe20000400000 */
[----:B------:R-:W-:-:S03]  /*10c0*/  FSEL R20, RZ, +INF , !P1 ;  /* 0x7f800000ff147808 */ /* 0x000fc60004800000 */
[----:B------:R-:W-:Y:S01]  /*10d0*/  @!P2 FMUL R20, R25, R22 ;  /* 0x000000161914a220 */ /* 0x000fe20000400000 */
[----:B------:R-:W-:-:S07]  /*10e0*/  @!P0 LOP3.LUT R20, R14, 0x7fffffff, RZ, 0xc0, !PT ;  /* 0x7fffffff0e148812 */ /* 0x000fce00078ec0ff */
.L_x_17:
[----:B------:R-:W-:Y:S01]  /*10f0*/  FADD R26, R17, R18 ;  /* 0x00000012111a7221 */ /* 0x000fe20000000000 */
[----:B------:R-:W-:Y:S01]  /*1100*/  FMUL R24, R21, 2 ;  /* 0x4000000015187820 */ /* 0x000fe20000400000 */
[----:B------:R-:W-:Y:S02]  /*1110*/  FADD R16, -R16, R21 ;  /* 0x0000001510107221 */ /* 0x000fe40000000100 */
[C---:B------:R-:W-:Y:S01]  /*1120*/  FMUL R23, R26.reuse, 2 ;  /* 0x400000001a177820 */ /* 0x040fe20000400000 */
[----:B------:R-:W0:Y:S01]  /*1130*/  FRND R14, R24 ;  /* 0x00000018000e7307 */ /* 0x000e220000201000 */
[----:B------:R-:W-:Y:S01]  /*1140*/  FADD R17, -R17, R26 ;  /* 0x0000001a11117221 */ /* 0x000fe20000000100 */
[----:B------:R-:W-:Y:S01]  /*1150*/  FADD R16, R15, -R16 ;  /* 0x800000100f107221 */ /* 0x000fe20000000000 */
[----:B------:R-:W-:Y:S01]  /*1160*/  FFMA R21, R21, 2, -R24 ;  /* 0x4000000015157823 */ /* 0x000fe20000000818 */
[----:B------:R-:W-:Y:S01]  /*1170*/  FFMA R26, R26, 2, -R23 ;  /* 0x400000001a1a7823 */ /* 0x000fe20000000817 */
[----:B------:R-:W-:Y:S01]  /*1180*/  FADD R17, R18, -R17 ;  /* 0x8000001112117221 */ /* 0x000fe20000000000 */
[----:B------:R-:W-:Y:S01]  /*1190*/  FSETP.GT.AND P0, PT, |R24|, 152, PT ;  /* 0x431800001800780b */ /* 0x000fe20003f04200 */
[----:B------:R-:W-:Y:S01]  /*11a0*/  FFMA R16, R16, 2, R21 ;  /* 0x4000000010107823 */ /* 0x000fe20000000015 */
[----:B------:R-:W1:Y:S01]  /*11b0*/  FRND R22, R23 ;  /* 0x0000001700167307 */ /* 0x000e620000201000 */
[----:B------:R-:W-:Y:S01]  /*11c0*/  FFMA R17, R17, 2, R26 ;  /* 0x4000000011117823 */ /* 0x000fe2000000001a */
[----:B------:R-:W-:-:S02]  /*11d0*/  MOV R21, 0x391fcb8e ;  /* 0x391fcb8e00157802 */ /* 0x000fc40000000f00 */
[C---:B------:R-:W-:Y:S02]  /*11e0*/  FSETP.GEU.AND P3, PT, R24.reuse, RZ, PT ;  /* 0x000000ff1800720b */ /* 0x040fe40003f6e000 */
[C---:B------:R-:W-:Y:S01]  /*11f0*/  FSETP.GT.AND P4, PT, |R23|.reuse, 152, PT ;  /* 0x431800001700780b */ /* 0x040fe20003f84200 */
[----:B0-----:R-:W-:Y:S01]  /*1200*/  FADD R15, R24, -R14 ;  /* 0x8000000e180f7221 */ /* 0x001fe20000000000 */
[----:B------:R-:W-:Y:S01]  /*1210*/  FSETP.GT.AND P1, PT, R14, RZ, PT ;  /* 0x000000ff0e00720b */ /* 0x000fe20003f24000 */
[----:B------:R-:W0:Y:S01]  /*1220*/  F2I.NTZ R24, R24 ;  /* 0x0000001800187305 */ /* 0x000e220000203100 */
[C---:B------:R-:W-:Y:S01]  /*1230*/  FSETP.GEU.AND P5, PT, R23.reuse, RZ, PT ;  /* 0x000000ff1700720b */ /* 0x040fe20003fae000 */
[----:B------:R-:W-:Y:S01]  /*1240*/  FADD R16, R16, R15 ;  /* 0x0000000f10107221 */ /* 0x000fe20000000000 */
[----:B------:R-:W-:Y:S02]  /*1250*/  SEL R25, RZ, 0x83000000, P1 ;  /* 0x83000000ff197807 */ /* 0x000fe40000800000 */
[----:B------:R-:W-:Y:S01]  /*1260*/  FSETP.NEU.AND P1, PT, R12, 1, PT ;  /* 0x3f8000000c00780b */ /* 0x000fe20003f2d000 */
[----:B-1----:R-:W-:Y:S01]  /*1270*/  FADD R18, R23, -R22 ;  /* 0x8000001617127221 */ /* 0x002fe20000000000 */
[----:B------:R-:W-:Y:S01]  /*1280*/  FSETP.GT.AND P2, PT, R22, RZ, PT ;  /* 0x000000ff1600720b */ /* 0x000fe20003f44000 */
[----:B------:R-:W-:-:S02]  /*1290*/  VIADD R14, R25, 0x7f000000 ;  /* 0x7f000000190e7836 */ /* 0x000fc40000000000 */
[----:B------:R-:W-:Y:S01]  /*12a0*/  FADD R15, R17, R18 ;  /* 0x00000012110f7221 */ /* 0x000fe20000000000 */
[----:B------:R-:W-:-:S03]  /*12b0*/  FFMA R17, R16, R21, 0.0013391353422775864601 ;  /* 0x3aaf85ed10117423 */ /* 0x000fc60000000015 */
[C---:B------:R-:W-:Y:S01]  /*12c0*/  FFMA R18, R15.reuse, R21, 0.0013391353422775864601 ;  /* 0x3aaf85ed0f127423 */ /* 0x040fe20000000015 */
[----:B------:R-:W-:Y:S01]  /*12d0*/  FFMA R17, R16, R17, 0.0096188392490148544312 ;  /* 0x3c1d985610117423 */ /* 0x000fe20000000011 */
[----:B0-----:R-:W-:Y:S02]  /*12e0*/  LEA R25, R24, -R25, 0x17 ;  /* 0x8000001918197211 */ /* 0x001fe400078eb8ff */
[----:B------:R-:W-:Y:S01]  /*12f0*/  FFMA R18, R15, R18, 0.0096188392490148544312 ;  /* 0x3c1d98560f127423 */ /* 0x000fe20000000012 */
[----:B------:R-:W-:-:S03]  /*1300*/  FFMA R17, R16, R17, 0.055503588169813156128 ;  /* 0x3d6357bb10117423 */ /* 0x000fc60000000011 */
[C---:B------:R-:W-:Y:S01]  /*1310*/  FFMA R18, R15.reuse, R18, 0.055503588169813156128 ;  /* 0x3d6357bb0f127423 */ /* 0x040fe20000000012 */
[C---:B------:R-:W-:Y:S02]  /*1320*/  FFMA R21, R16.reuse, R17, 0.24022644758224487305 ;  /* 0x3e75fdec10157423 */ /* 0x040fe40000000011 */
[----:B------:R-:W0:Y:S01]  /*1330*/  F2I.NTZ R17, R23 ;  /* 0x0000001700117305 */ /* 0x000e220000203100 */
[----:B------:R-:W-:Y:S01]  /*1340*/  FFMA R18, R15, R18, 0.24022644758224487305 ;  /* 0x3e75fdec0f127423 */ /* 0x000fe20000000012 */
[----:B------:R-:W-:-:S03]  /*1350*/  FFMA R21, R16, R21, 0.69314718246459960938 ;  /* 0x3f31721810157423 */ /* 0x000fc60000000015 */
[C---:B------:R-:W-:Y:S01]  /*1360*/  FFMA R18, R15.reuse, R18, 0.69314718246459960938 ;  /* 0x3f3172180f127423 */ /* 0x040fe20000000012 */
[----:B------:R-:W-:Y:S01]  /*1370*/  FFMA R21, R16, R21, 1 ;  /* 0x3f80000010157423 */ /* 0x000fe20000000015 */
[----:B------:R-:W-:Y:S02]  /*1380*/  SEL R16, RZ, 0x83000000, P2 ;  /* 0x83000000ff107807 */ /* 0x000fe40001000000 */
[----:B------:R-:W-:Y:S01]  /*1390*/  FFMA R18, R15, R18, 1 ;  /* 0x3f8000000f127423 */ /* 0x000fe20000000012 */
[----:B------:R-:W-:Y:S01]  /*13a0*/  FMUL R14, R21, R14 ;  /* 0x0000000e150e7220 */ /* 0x000fe20000400000 */
[----:B------:R-:W-:Y:S01]  /*13b0*/  FSETP.NEU.AND P2, PT, R13, 1, PT ;  /* 0x3f8000000d00780b */ /* 0x000fe20003f4d000 */
[----:B------:R-:W-:Y:S02]  /*13c0*/  VIADD R15, R16, 0x7f000000 ;  /* 0x7f000000100f7836 */ /* 0x000fe40000000000 */
[----:B------:R-:W-:Y:S01]  /*13d0*/  FMUL R25, R14, R25 ;  /* 0x000000190e197220 */ /* 0x000fe20000400000 */
[----:B0-----:R-:W-:-:S02]  /*13e0*/  IMAD R16, R17, 0x800000, -R16 ;  /* 0x0080000011107824 */ /* 0x001fc400078e0a10 */
[----:B------:R-:W-:Y:S01]  /*13f0*/  FMUL R15, R18, R15 ;  /* 0x0000000f120f7220 */ /* 0x000fe20000400000 */
[----:B------:R-:W-:Y:S01]  /*1400*/  IMAD.MOV.U32 R18, RZ, RZ, 0x3f800000 ;  /* 0x3f800000ff127424 */ /* 0x000fe200078e00ff */
[----:B------:R-:W-:Y:S02]  /*1410*/  MOV R14, 0x3f800000 ;  /* 0x3f800000000e7802 */ /* 0x000fe40000000f00 */
[----:B------:R-:W-:Y:S01]  /*1420*/  FMUL R15, R15, R16 ;  /* 0x000000100f0f7220 */ /* 0x000fe20000400000 */
[----:B------:R-:W-:Y:S02]  /*1430*/  MOV R16, 0x3f800000 ;  /* 0x3f80000000107802 */ /* 0x000fe40000000f00 */
[----:B------:R-:W-:Y:S02]  /*1440*/  @P4 FSEL R15, RZ, +INF , !P5 ;  /* 0x7f800000ff0f4808 */ /* 0x000fe40006800000 */
[----:B------:R-:W-:Y:S01]  /*1450*/  @P0 FSEL R25, RZ, +INF , !P3 ;  /* 0x7f800000ff190808 */ /* 0x000fe20005800000 */
[----:B------:R-:W-:Y:S06]  /*1460*/  @!P1 BRA `(.L_x_18) ;  /* 0x0000000000209947 */ /* 0x000fec0003800000 */
[----:B------:R-:W-:-:S13]  /*1470*/  FSETP.NAN.AND P0, PT, |R12|, |R12|, PT ;  /* 0x4000000c0c00720b */ /* 0x000fda0003f08200 */
[----:B------:R-:W-:Y:S01]  /*1480*/  @P0 FADD R16, R12, 2 ;  /* 0x400000000c100421 */ /* 0x000fe20000000000 */
[----:B------:R-:W-:Y:S06]  /*1490*/  @P0 BRA `(.L_x_18) ;  /* 0x0000000000140947 */ /* 0x000fec0003800000 */
[----:B------:R-:W-:Y:S01]  /*14a0*/  FSETP.NEU.AND P0, PT, |R12|, +INF , PT ;  /* 0x7f8000000c00780b */ /* 0x000fe20003f0d200 */
[----:B------:R-:W-:-:S03]  /*14b0*/  IMAD.MOV.U32 R16, RZ, RZ, R25 ;  /* 0x000000ffff107224 */ /* 0x000fc600078e0019 */
[----:B------:R-:W-:-:S13]  /*14c0*/  FSETP.NEU.AND P0, PT, R12, RZ, P0 ;  /* 0x000000ff0c00720b */ /* 0x000fda000070d000 */
[----:B------:R-:W-:-:S05]  /*14d0*/  @!P0 FADD R17, R12, R12 ;  /* 0x0000000c0c118221 */ /* 0x000fca0000000000 */
[----:B------:R-:W-:-:S07]  /*14e0*/  @!P0 LOP3.LUT R16, R17, 0x7fffffff, RZ, 0xc0, !PT ;  /* 0x7fffffff11108812 */ /* 0x000fce00078ec0ff */
.L_x_18:
[----:B------:R-:W-:Y:S05]  /*14f0*/  @!P2 BRA `(.L_x_19) ;  /* 0x000000000020a947 */ /* 0x000fea0003800000 */
[----:B------:R-:W-:-:S13]  /*1500*/  FSETP.NAN.AND P0, PT, |R13|, |R13|, PT ;  /* 0x4000000d0d00720b */ /* 0x000fda0003f08200 */
[----:B------:R-:W-:Y:S01]  /*1510*/  @P0 FADD R18, R13, 2 ;  /* 0x400000000d120421 */ /* 0x000fe20000000000 */
[----:B------:R-:W-:Y:S06]  /*1520*/  @P0 BRA `(.L_x_19) ;  /* 0x0000000000140947 */ /* 0x000fec0003800000 */
[C---:B------:R-:W-:Y:S02]  /*1530*/  FSETP.NEU.AND P0, PT, |R13|.reuse, +INF , PT ;  /* 0x7f8000000d00780b */ /* 0x040fe40003f0d200 */
[----:B------:R-:W-:Y:S02]  /*1540*/  MOV R18, R15 ;  /* 0x0000000f00127202 */ /* 0x000fe40000000f00 */
[----:B------:R-:W-:-:S13]  /*1550*/  FSETP.NEU.AND P0, PT, R13, RZ, P0 ;  /* 0x000000ff0d00720b */ /* 0x000fda000070d000 */
[----:B------:R-:W-:-:S05]  /*1560*/  @!P0 FADD R17, R13, R13 ;  /* 0x0000000d0d118221 */ /* 0x000fca0000000000 */
[----:B------:R-:W-:-:S07]  /*1570*/  @!P0 LOP3.LUT R18, R17, 0x7fffffff, RZ, 0xc0, !PT ;  /* 0x7fffffff11128812 */ /* 0x000fce00078ec0ff */
.L_x_19:
[----:B------:R-:W-:Y:S05]  /*1580*/  @!P2 BRA `(.L_x_20) ;  /* 0x000000000020a947 */ /* 0x000fea0003800000 */
        /* <DEDUP_REMOVED lines=8> */
.L_x_20:
[----:B------:R-:W-:Y:S01]  /*1610*/  HFMA2 R13, -RZ, RZ, 1.875, 0 ;  /* 0x3f800000ff0d7431 */ /* 0x000fe200000001ff */
        /* <DEDUP_REMOVED lines=9> */
.L_x_21:
[----:B------:R-:W-:Y:S01]  /*16b0*/  FADD R13, R13, R13 ;  /* 0x0000000d0d0d7221 */ /* 0x000fe20000000000 */
[----:B------:R-:W0:Y:S01]  /*16c0*/  F2F.F64.F32 R20, R20 ;  /* 0x0000001400147310 */ /* 0x000e220000201800 */
[----:B-----5:R-:W-:Y:S01]  /*16d0*/  DADD R6, R8, R6 ;  /* 0x0000000008067229 */ /* 0x020fe20000000006 */
[----:B------:R-:W-:Y:S01]  /*16e0*/  BSSY.RECONVERGENT B0, `(.L_x_22) ;  /* 0x0000019000007945 */ /* 0x000fe20003800200 */
[----:B------:R-:W-:Y:S01]  /*16f0*/  FFMA R13, R14, 2, R13 ;  /* 0x400000000e0d7823 */ /* 0x000fe2000000000d */
[----:B------:R-:W-:Y:S01]  /*1700*/  MOV R14, 0x1 ;  /* 0x00000001000e7802 */ /* 0x000fe20000000f00 */
[----:B------:R-:W-:-:S03]  /*1710*/  DADD R2, R4, R2 ;  /* 0x0000000004027229 */ /* 0x000fc60000000002 */
[----:B------:R-:W1:Y:S01]  /*1720*/  F2F.F64.F32 R16, R16 ;  /* 0x0000001000107310 */ /* 0x000e620000201800 */
[----:B0-----:R-:W-:-:S07]  /*1730*/  DMUL R10, R10, R20 ;  /* 0x000000140a0a7228 */ /* 0x001fce0000000000 */
[----:B------:R-:W0:Y:S01]  /*1740*/  F2F.F64.F32 R12, R13 ;  /* 0x0000000d000c7310 */ /* 0x000e220000201800 */
[----:B-1----:R-:W-:-:S07]  /*1750*/  DFMA R6, R6, R16, -R10 ;  /* 0x000000100606722b */ /* 0x002fce000000080a */
[----:B------:R-:W1:Y:S08]  /*1760*/  F2F.F64.F32 R8, R18 ;  /* 0x0000001200087310 */ /* 0x000e700000201800 */
[----:B0-----:R-:W0:Y:S01]  /*1770*/  MUFU.RCP64H R15, R13 ;  /* 0x0000000d000f7308 */ /* 0x001e220000001800 */
[----:B-1----:R-:W-:Y:S02]  /*1780*/  DFMA R6, R2, R8, R6 ;  /* 0x000000080206722b */ /* 0x002fe40000000006 */
[----:B0-----:R-:W-:-:S08]  /*1790*/  DFMA R22, -R12, R14, 1 ;  /* 0x3ff000000c16742b */ /* 0x001fd0000000010e */
[----:B------:R-:W-:Y:S01]  /*17a0*/  FSETP.GEU.AND P1, PT, |R7|, 6.5827683646048100446e-37, PT ;  /* 0x036000000700780b */ /* 0x000fe20003f2e200 */
[----:B------:R-:W-:-:S08]  /*17b0*/  DFMA R22, R22, R22, R22 ;  /* 0x000000161616722b */ /* 0x000fd00000000016 */
[----:B------:R-:W-:-:S08]  /*17c0*/  DFMA R22, R14, R22, R14 ;  /* 0x000000160e16722b */ /* 0x000fd0000000000e */
[----:B------:R-:W-:-:S08]  /*17d0*/  DFMA R4, -R12, R22, 1 ;  /* 0x3ff000000c04742b */ /* 0x000fd00000000116 */
[----:B------:R-:W-:-:S08]  /*17e0*/  DFMA R4, R22, R4, R22 ;  /* 0x000000041604722b */ /* 0x000fd00000000016 */
[----:B------:R-:W-:-:S08]  /*17f0*/  DMUL R2, R6, R4 ;  /* 0x0000000406027228 */ /* 0x000fd00000000000 */
[----:B------:R-:W-:-:S08]  /*1800*/  DFMA R8, -R12, R2, R6 ;  /* 0x000000020c08722b */ /* 0x000fd00000000106 */
[----:B------:R-:W-:-:S10]  /*1810*/  DFMA R2, R4, R8, R2 ;  /* 0x000000080402722b */ /* 0x000fd40000000002 */
[----:B------:R-:W-:-:S05]  /*1820*/  FFMA R4, RZ, R13, R3 ;  /* 0x0000000dff047223 */ /* 0x000fca0000000003 */
[----:B------:R-:W-:-:S13]  /*1830*/  FSETP.GT.AND P0, PT, |R4|, 1.469367938527859385e-39, PT ;  /* 0x001000000400780b */ /* 0x000fda0003f04200 */
[----:B------:R-:W-:Y:S05]  /*1840*/  @P0 BRA P1, `(.L_x_23) ;  /* 0x0000000000080947 */ /* 0x000fea0000800000 */
[----:B------:R-:W-:-:S07]  /*1850*/  MOV R10, 0x1870 ;  /* 0x00001870000a7802 */ /* 0x000fce0000000f00 */
[----:B------:R-:W-:Y:S05]  /*1860*/  CALL.REL.NOINC `($__internal_3_$__cuda_sm20_div_rn_f64_full) ;  /* 0x0000000000ac7944 */ /* 0x000fea0003c00000 */
.L_x_23:
[----:B------:R-:W-:Y:S05]  /*1870*/  BSYNC.RECONVERGENT B0 ;  /* 0x0000000000007941 */ /* 0x000fea0003800200 */
.L_x_22:
[----:B------:R-:W0:Y:S02]  /*1880*/  LDCU.64 UR6, c[0x0][0x388] ;  /* 0x00007100ff0677ac */ /* 0x000e240008000a00 */
[----:B0-----:R-:W-:-:S04]  /*1890*/  IADD3 R4, P0, PT, R0, UR6, RZ ;  /* 0x0000000600047c10 */ /* 0x001fc8000ff1e0ff */
[----:B------:R-:W-:-:S05]  /*18a0*/  IADD3.X R5, PT, PT, R19, UR7, RZ, P0, !PT ;  /* 0x0000000713057c10 */ /* 0x000fca00087fe4ff */
[----:B------:R-:W-:Y:S01]  /*18b0*/  STG.E.64 desc[UR4][R4.64], R2 ;  /* 0x0000000204007986 */ /* 0x000fe2000c101b04 */
[----:B------:R-:W-:Y:S05]  /*18c0*/  EXIT ;  /* 0x000000000000794d */ /* 0x000fea0003800000 */
        .weak           $__internal_2_$__cuda_sm20_dblrcp_rn_slowpath_v3
        .type           $__internal_2_$__cuda_sm20_dblrcp_rn_slowpath_v3,@function
        .size           $__internal_2_$__cuda_sm20_dblrcp_rn_slowpath_v3,($__internal_3_$__cuda_sm20_div_rn_f64_full - $__internal_2_$__cuda_sm20_dblrcp_rn_slowpath_v3)
$__internal_2_$__cuda_sm20_dblrcp_rn_slowpath_v3:
[----:B------:R-:W-:-:S14]  /*18d0*/  DSETP.GTU.AND P0, PT, |R6|, +INF , PT ;  /* 0x7ff000000600742a */ /* 0x000fdc0003f0c200 */
[----:B------:R-:W-:Y:S05]  /*18e0*/  @P0 BRA `(.L_x_24) ;  /* 0x00000000007c0947 */ /* 0x000fea0003800000 */
[----:B------:R-:W-:-:S05]  /*18f0*/  LOP3.LUT R13, R7, 0x7fffffff, RZ, 0xc0, !PT ;  /* 0x7fffffff070d7812 */ /* 0x000fca00078ec0ff */
[----:B------:R-:W-:-:S05]  /*1900*/  VIADD R8, R13, 0xffffffff ;  /* 0xffffffff0d087836 */ /* 0x000fca0000000000 */
[----:B------:R-:W-:-:S13]  /*1910*/  ISETP.GE.U32.AND P0, PT, R8, 0x7fefffff, PT ;  /* 0x7fefffff0800780c */ /* 0x000fda0003f06070 */
[----:B------:R-:W-:Y:S02]  /*1920*/  @P0 LOP3.LUT R9, R7, 0x7ff00000, RZ, 0x3c, !PT ;  /* 0x7ff0000007090812 */ /* 0x000fe400078e3cff */
[----:B------:R-:W-:Y:S01]  /*1930*/  @P0 MOV R8, RZ ;  /* 0x000000ff00080202 */ /* 0x000fe20000000f00 */
[----:B------:R-:W-:Y:S06]  /*1940*/  @P0 BRA `(.L_x_25) ;  /* 0x00000000006c0947 */ /* 0x000fec0003800000 */
[----:B------:R-:W-:-:S13]  /*1950*/  ISETP.GE.U32.AND P0, PT, R13, 0x1000001, PT ;  /* 0x010000010d00780c */ /* 0x000fda0003f06070 */
[----:B------:R-:W-:Y:S05]  /*1960*/  @!P0 BRA `(.L_x_26) ;  /* 0x0000000000348947 */ /* 0x000fea0003800000 */
[----:B------:R-:W-:Y:S01]  /*1970*/  VIADD R9, R7, 0xc0200000 ;  /* 0xc020000007097836 */ /* 0x000fe20000000000 */
[----:B------:R-:W-:-:S03]  /*1980*/  MOV R8, R6 ;  /* 0x0000000600087202 */ /* 0x000fc60000000f00 */
[----:B------:R-:W0:Y:S03]  /*1990*/  MUFU.RCP64H R15, R9 ;  /* 0x00000009000f7308 */ /* 0x000e260000001800 */
[----:B0-----:R-:W-:-:S08]  /*19a0*/  DFMA R20, -R8, R14, 1 ;  /* 0x3ff000000814742b */ /* 0x001fd0000000010e */
[----:B------:R-:W-:-:S08]  /*19b0*/  DFMA R20, R20, R20, R20 ;  /* 0x000000141414722b */ /* 0x000fd00000000014 */
[----:B------:R-:W-:-:S08]  /*19c0*/  DFMA R20, R14, R20, R14 ;  /* 0x000000140e14722b */ /* 0x000fd0000000000e */
[----:B------:R-:W-:-:S08]  /*19d0*/  DFMA R14, -R8, R20, 1 ;  /* 0x3ff00000080e742b */ /* 0x000fd00000000114 */
[----:B------:R-:W-:-:S08]  /*19e0*/  DFMA R14, R20, R14, R20 ;  /* 0x0000000e140e722b */ /* 0x000fd00000000014 */
[----:B------:R-:W-:-:S08]  /*19f0*/  DMUL R14, R14, 2.2250738585072013831e-308 ;  /* 0x001000000e0e7828 */ /* 0x000fd00000000000 */
[----:B------:R-:W-:-:S08]  /*1a00*/  DFMA R6, -R6, R14, 1 ;  /* 0x3ff000000606742b */ /* 0x000fd0000000010e */
[----:B------:R-:W-:-:S08]  /*1a10*/  DFMA R6, R6, R6, R6 ;  /* 0x000000060606722b */ /* 0x000fd00000000006 */
[----:B------:R-:W-:Y:S01]  /*1a20*/  DFMA R8, R14, R6, R14 ;  /* 0x000000060e08722b */ /* 0x000fe2000000000e */
[----:B------:R-:W-:Y:S10]  /*1a30*/  BRA `(.L_x_25) ;  /* 0x0000000000307947 */ /* 0x000ff40003800000 */
.L_x_26:
[----:B------:R-:W-:Y:S01]  /*1a40*/  DMUL R6, R6, 8.11296384146066816958e+31 ;  /* 0x4690000006067828 */ /* 0x000fe20000000000 */
[----:B------:R-:W-:-:S05]  /*1a50*/  IMAD.MOV.U32 R8, RZ, RZ, R14 ;  /* 0x000000ffff087224 */ /* 0x000fca00078e000e */
[----:B------:R-:W0:Y:S02]  /*1a60*/  MUFU.RCP64H R9, R7 ;  /* 0x0000000700097308 */ /* 0x000e240000001800 */
[----:B0-----:R-:W-:-:S08]  /*1a70*/  DFMA R14, -R6, R8, 1 ;  /* 0x3ff00000060e742b */ /* 0x001fd00000000108 */
[----:B------:R-:W-:-:S08]  /*1a80*/  DFMA R14, R14, R14, R14 ;  /* 0x0000000e0e0e722b */ /* 0x000fd0000000000e */
[----:B------:R-:W-:-:S08]  /*1a90*/  DFMA R14, R8, R14, R8 ;  /* 0x0000000e080e722b */ /* 0x000fd00000000008 */
[----:B------:R-:W-:-:S08]  /*1aa0*/  DFMA R8, -R6, R14, 1 ;  /* 0x3ff000000608742b */ /* 0x000fd0000000010e */
[----:B------:R-:W-:-:S08]  /*1ab0*/  DFMA R8, R14, R8, R14 ;  /* 0x000000080e08722b */ /* 0x000fd0000000000e */
[----:B------:R-:W-:Y:S01]  /*1ac0*/  DMUL R8, R8, 8.11296384146066816958e+31 ;  /* 0x4690000008087828 */ /* 0x000fe20000000000 */
[----:B------:R-:W-:Y:S10]  /*1ad0*/  BRA `(.L_x_25) ;  /* 0x0000000000087947 */ /* 0x000ff40003800000 */
.L_x_24:
[----:B------:R-:W-:Y:S02]  /*1ae0*/  LOP3.LUT R9, R7, 0x80000, RZ, 0xfc, !PT ;  /* 0x0008000007097812 */ /* 0x000fe400078efcff */
[----:B------:R-:W-:-:S07]  /*1af0*/  MOV R8, R6 ;  /* 0x0000000600087202 */ /* 0x000fce0000000f00 */
.L_x_25:
[----:B------:R-:W-:-:S04]  /*1b00*/  IMAD.MOV.U32 R13, RZ, RZ, 0x0 ;  /* 0x00000000ff0d7424 */ /* 0x000fc800078e00ff */
[----:B------:R-:W-:Y:S05]  /*1b10*/  RET.REL.NODEC R12 `(_Z16update_temporaryPdS_S_S_PlPiS1_) ;  /* 0xffffffe40c387950 */ /* 0x000fea0003c3ffff */
        .weak           $__internal_3_$__cuda_sm20_div_rn_f64_full
        .type           $__internal_3_$__cuda_sm20_div_rn_f64_full,@function
        .size           $__internal_3_$__cuda_sm20_div_rn_f64_full,($__internal_4_$__cuda_sm20_div_s64 - $__internal_3_$__cuda_sm20_div_rn_f64_full)
$__internal_3_$__cuda_sm20_div_rn_f64_full:
[C---:B------:R-:W-:Y:S01]  /*1b20*/  FSETP.GEU.AND P0, PT, |R13|.reuse, 1.469367938527859385e-39, PT ;  /* 0x001000000d00780b */ /* 0x040fe20003f0e200 */
[----:B------:R-:W-:Y:S01]  /*1b30*/  IMAD.MOV.U32 R5, RZ, RZ, R13 ;  /* 0x000000ffff057224 */ /* 0x000fe200078e000d */
[----:B------:R-:W-:Y:S01]  /*1b40*/  LOP3.LUT R2, R13, 0x800fffff, RZ, 0xc0, !PT ;  /* 0x800fffff0d027812 */ /* 0x000fe200078ec0ff */
[----:B------:R-:W-:Y:S01]  /*1b50*/  IMAD.MOV.U32 R8, RZ, RZ, 0x1 ;  /* 0x00000001ff087424 */ /* 0x000fe200078e00ff */
[-C--:B------:R-:W-:Y:S01]  /*1b60*/  MOV R4, R12.reuse ;  /* 0x0000000c00047202 */ /* 0x080fe20000000f00 */
[----:B------:R-:W-:Y:S01]  /*1b70*/  BSSY.RECONVERGENT B1, `(.L_x_27) ;  /* 0x0000055000017945 */ /* 0x000fe20003800200 */
[----:B------:R-:W-:Y:S02]  /*1b80*/  LOP3.LUT R3, R2, 0x3ff00000, RZ, 0xfc, !PT ;  /* 0x3ff0000002037812 */ /* 0x000fe400078efcff */
[----:B------:R-:W-:Y:S02]  /*1b90*/  MOV R2, R12 ;  /* 0x0000000c00027202 */ /* 0x000fe40000000f00 */
[----:B------:R-:W-:-:S02]  /*1ba0*/  FSETP.GEU.AND P2, PT, |R7|, 1.469367938527859385e-39, PT ;  /* 0x001000000700780b */ /* 0x000fc40003f4e200 */
[----:B------:R-:W-:Y:S01]  /*1bb0*/  LOP3.LUT R11, R7, 0x7ff00000, RZ, 0xc0, !PT ;  /* 0x7ff00000070b7812 */ /* 0x000fe200078ec0ff */
[----:B------:R-:W-:-:S06]  /*1bc0*/  @!P0 DMUL R2, R4, 8.98846567431157953865e+307 ;  /* 0x7fe0000004028828 */ /* 0x000fcc0000000000 */
[----:B------:R-:W0:Y:S04]  /*1bd0*/  MUFU.RCP64H R9, R3 ;  /* 0x0000000300097308 */ /* 0x000e280000001800 */
[----:B------:R-:W-:Y:S02]  /*1be0*/  @!P2 LOP3.LUT R12, R5, 0x7ff00000, RZ, 0xc0, !PT ;  /* 0x7ff00000050ca812 */ /* 0x000fe400078ec0ff */
[----:B------:R-:W-:Y:S02]  /*1bf0*/  @!P2 MOV R20, RZ ;  /* 0x000000ff0014a202 */ /* 0x000fe40000000f00 */
[----:B------:R-:W-:Y:S02]  /*1c00*/  @!P2 ISETP.GE.U32.AND P3, PT, R11, R12, PT ;  /* 0x0000000c0b00a20c */ /* 0x000fe40003f66070 */
[----:B------:R-:W-:Y:S01]  /*1c10*/  MOV R12, 0x1ca00000 ;  /* 0x1ca00000000c7802 */ /* 0x000fe20000000f00 */
[----:B0-----:R-:W-:-:S08]  /*1c20*/  DFMA R14, R8, -R2, 1 ;  /* 0x3ff00000080e742b */ /* 0x001fd00000000802 */
[----:B------:R-:W-:Y:S01]  /*1c30*/  DFMA R16, R14, R14, R14 ;  /* 0x0000000e0e10722b */ /* 0x000fe2000000000e */
[----:B------:R-:W-:Y:S02]  /*1c40*/  LOP3.LUT R14, R13, 0x7ff00000, RZ, 0xc0, !PT ;  /* 0x7ff000000d0e7812 */ /* 0x000fe400078ec0ff */
[----:B------:R-:W-:Y:S02]  /*1c50*/  @!P2 SEL R13, R12, 0x63400000, !P3 ;  /* 0x634000000c0da807 */ /* 0x000fe40005800000 */
[----:B------:R-:W-:-:S03]  /*1c60*/  ISETP.GE.U32.AND P1, PT, R11, R14, PT ;  /* 0x0000000e0b00720c */ /* 0x000fc60003f26070 */
[----:B------:R-:W-:Y:S01]  /*1c70*/  DFMA R16, R8, R16, R8 ;  /* 0x000000100810722b */ /* 0x000fe20000000008 */
[--C-:B------:R-:W-:Y:S01]  /*1c80*/  @!P2 LOP3.LUT R13, R13, 0x80000000, R7.reuse, 0xf8, !PT ;  /* 0x800000000d0da812 */ /* 0x100fe200078ef807 */
[----:B------:R-:W-:Y:S01]  /*1c90*/  IMAD.MOV.U32 R8, RZ, RZ, R6 ;  /* 0x000000ffff087224 */ /* 0x000fe200078e0006 */
[----:B------:R-:W-:Y:S02]  /*1ca0*/  SEL R9, R12, 0x63400000, !P1 ;  /* 0x634000000c097807 */ /* 0x000fe40004800000 */
[----:B------:R-:W-:Y:S02]  /*1cb0*/  @!P2 LOP3.LUT R21, R13, 0x100000, RZ, 0xfc, !PT ;  /* 0x001000000d15a812 */ /* 0x000fe400078efcff */
[----:B------:R-:W-:Y:S01]  /*1cc0*/  LOP3.LUT R9, R9, 0x800fffff, R7, 0xf8, !PT ;  /* 0x800fffff09097812 */ /* 0x000fe200078ef807 */
[----:B------:R-:W-:Y:S01]  /*1cd0*/  DFMA R22, R16, -R2, 1 ;  /* 0x3ff000001016742b */ /* 0x000fe20000000802 */
[----:B------:R-:W-:Y:S02]  /*1ce0*/  MOV R18, R14 ;  /* 0x0000000e00127202 */ /* 0x000fe40000000f00 */
[----:B------:R-:W-:-:S02]  /*1cf0*/  @!P0 LOP3.LUT R18, R3, 0x7ff00000, RZ, 0xc0, !PT ;  /* 0x7ff0000003128812 */ /* 0x000fc400078ec0ff */
[----:B------:R-:W-:-:S03]  /*1d00*/  @!P2 DFMA R8, R8, 2, -R20 ;  /* 0x400000000808a82b */ /* 0x000fc60000000814 */
[----:B------:R-:W-:Y:S01]  /*1d10*/  DFMA R16, R16, R22, R16 ;  /* 0x000000161010722b */ /* 0x000fe20000000010 */
[----:B------:R-:W-:Y:S01]  /*1d20*/  IMAD.MOV.U32 R23, RZ, RZ, R11 ;  /* 0x000000ffff177224 */ /* 0x000fe200078e000b */
[----:B------:R-:W-:-:S05]  /*1d30*/  IADD3 R22, PT, PT, R18, -0x1, RZ ;  /* 0xffffffff12167810 */ /* 0x000fca0007ffe0ff */
[----:B------:R-:W-:Y:S01]  /*1d40*/  @!P2 LOP3.LUT R23, R9, 0x7ff00000, RZ, 0xc0, !PT ;  /* 0x7ff000000917a812 */ /* 0x000fe200078ec0ff */
[----:B------:R-:W-:-:S04]  /*1d50*/  DMUL R20, R16, R8 ;  /* 0x0000000810147228 */ /* 0x000fc80000000000 */
[----:B------:R-:W-:-:S04]  /*1d60*/  VIADD R13, R23, 0xffffffff ;  /* 0xffffffff170d7836 */ /* 0x000fc80000000000 */
[----:B------:R-:W-:Y:S01]  /*1d70*/  DFMA R14, R20, -R2, R8 ;  /* 0x80000002140e722b */ /* 0x000fe20000000008 */
[----:B------:R-:W-:-:S04]  /*1d80*/  ISETP.GT.U32.AND P0, PT, R13, 0x7feffffe, PT ;  /* 0x7feffffe0d00780c */ /* 0x000fc80003f04070 */
[----:B------:R-:W-:-:S03]  /*1d90*/  ISETP.GT.U32.OR P0, PT, R22, 0x7feffffe, P0 ;  /* 0x7feffffe1600780c */ /* 0x000fc60000704470 */
[----:B------:R-:W-:-:S10]  /*1da0*/  DFMA R14, R16, R14, R20 ;  /* 0x0000000e100e722b */ /* 0x000fd40000000014 */
[----:B------:R-:W-:Y:S05]  /*1db0*/  @P0 BRA `(.L_x_28) ;  /* 0x00000000006c0947 */ /* 0x000fea0003800000 */
[----:B------:R-:W-:-:S04]  /*1dc0*/  LOP3.LUT R16, R5, 0x7ff00000, RZ, 0xc0, !PT ;  /* 0x7ff0000005107812 */ /* 0x000fc800078ec0ff */
[CC--:B------:R-:W-:Y:S02]  /*1dd0*/  VIADDMNMX R6, R11.reuse, -R16.reuse, 0xb9600000, !PT ;  /* 0xb96000000b067446 */ /* 0x0c0fe40007800910 */
[----:B------:R-:W-:Y:S02]  /*1de0*/  ISETP.GE.U32.AND P0, PT, R11, R16, PT ;  /* 0x000000100b00720c */ /* 0x000fe40003f06070 */
[----:B------:R-:W-:Y:S02]  /*1df0*/  VIMNMX R6, PT, PT, R6, 0x46a00000, PT ;  /* 0x46a0000006067848 */ /* 0x000fe40003fe0100 */
[----:B------:R-:W-:-:S05]  /*1e00*/  SEL R11, R12, 0x63400000, !P0 ;  /* 0x634000000c0b7807 */ /* 0x000fca0004000000 */
[----:B------:R-:W-:Y:S02]  /*1e10*/  IMAD.IADD R11, R6, 0x1, -R11 ;  /* 0x00000001060b7824 */ /* 0x000fe400078e0a0b */
[----:B------:R-:W-:-:S03]  /*1e20*/  IMAD.MOV.U32 R6, RZ, RZ, RZ ;  /* 0x000000ffff067224 */ /* 0x000fc600078e00ff */
[----:B------:R-:W-:-:S06]  /*1e30*/  IADD3 R7, PT, PT, R11, 0x7fe00000, RZ ;  /* 0x7fe000000b077810 */ /* 0x000fcc0007ffe0ff */
[----:B------:R-:W-:-:S10]  /*1e40*/  DMUL R12, R14, R6 ;  /* 0x000000060e0c7228 */ /* 0x000fd40000000000 */
[----:B------:R-:W-:-:S13]  /*1e50*/  FSETP.GTU.AND P0, PT, |R13|, 1.469367938527859385e-39, PT ;  /* 0x001000000d00780b */ /* 0x000fda0003f0c200 */
[----:B------:R-:W-:Y:S05]  /*1e60*/  @P0 BRA `(.L_x_29) ;  /* 0x0000000000940947 */ /* 0x000fea0003800000 */
[----:B------:R-:W-:Y:S01]  /*1e70*/  DFMA R2, R14, -R2, R8 ;  /* 0x800000020e02722b */ /* 0x000fe20000000008 */
[----:B------:R-:W-:-:S09]  /*1e80*/  MOV R6, RZ ;  /* 0x000000ff00067202 */ /* 0x000fd20000000f00 */
[C---:B------:R-:W-:Y:S02]  /*1e90*/  FSETP.NEU.AND P0, PT, R3.reuse, RZ, PT ;  /* 0x000000ff0300720b */ /* 0x040fe40003f0d000 */
[----:B------:R-:W-:-:S04]  /*1ea0*/  LOP3.LUT R5, R3, 0x80000000, R5, 0x48, !PT ;  /* 0x8000000003057812 */ /* 0x000fc800078e4805 */
[----:B------:R-:W-:-:S07]  /*1eb0*/  LOP3.LUT R7, R5, R7, RZ, 0xfc, !PT ;  /* 0x0000000705077212 */ /* 0x000fce00078efcff */
[----:B------:R-:W-:Y:S05]  /*1ec0*/  @!P0 BRA `(.L_x_29) ;  /* 0x00000000007c8947 */ /* 0x000fea0003800000 */
[----:B------:R-:W-:Y:S01]  /*1ed0*/  IMAD.MOV R3, RZ, RZ, -R11 ;  /* 0x000000ffff037224 */ /* 0x000fe200078e0a0b */
[----:B------:R-:W-:Y:S01]  /*1ee0*/  MOV R2, RZ ;  /* 0x000000ff00027202 */ /* 0x000fe20000000f00 */
[----:B------:R-:W-:-:S05]  /*1ef0*/  DMUL.RP R6, R14, R6 ;  /* 0x000000060e067228 */ /* 0x000fca0000008000 */
[----:B------:R-:W-:-:S05]  /*1f00*/  DFMA R2, R12, -R2, R14 ;  /* 0x800000020c02722b */ /* 0x000fca000000000e */
[----:B------:R-:W-:Y:S02]  /*1f10*/  LOP3.LUT R5, R7, R5, RZ, 0x3c, !PT ;  /* 0x0000000507057212 */ /* 0x000fe400078e3cff */
[----:B------:R-:W-:-:S04]  /*1f20*/  IADD3 R2, PT, PT, -R11, -0x43300000, RZ ;  /* 0xbcd000000b027810 */ /* 0x000fc80007ffe1ff */
[----:B------:R-:W-:-:S04]  /*1f30*/  FSETP.NEU.AND P0, PT, |R3|, R2, PT ;  /* 0x000000020300720b */ /* 0x000fc80003f0d200 */
[----:B------:R-:W-:Y:S02]  /*1f40*/  FSEL R12, R6, R12, !P0 ;  /* 0x0000000c060c7208 */ /* 0x000fe40004000000 */
[----:B------:R-:W-:Y:S01]  /*1f50*/  FSEL R13, R5, R13, !P0 ;  /* 0x0000000d050d7208 */ /* 0x000fe20004000000 */
[----:B------:R-:W-:Y:S06]  /*1f60*/  BRA `(.L_x_29) ;  /* 0x0000000000547947 */ /* 0x000fec0003800000 */
.L_x_28:
[----:B------:R-:W-:-:S14]  /*1f70*/  DSETP.NAN.AND P0, PT, R6, R6, PT ;  /* 0x000000060600722a */ /* 0x000fdc0003f08000 */
[----:B------:R-:W-:Y:S05]  /*1f80*/  @P0 BRA `(.L_x_30) ;  /* 0x0000000000440947 */ /* 0x000fea0003800000 */
[----:B------:R-:W-:-:S14]  /*1f90*/  DSETP.NAN.AND P0, PT, R4, R4, PT ;  /* 0x000000040400722a */ /* 0x000fdc0003f08000 */
[----:B------:R-:W-:Y:S05]  /*1fa0*/  @P0 BRA `(.L_x_31) ;  /* 0x0000000000300947 */ /* 0x000fea0003800000 */
[----:B------:R-:W-:Y:S01]  /*1fb0*/  ISETP.NE.AND P0, PT, R23, R18, PT ;  /* 0x000000121700720c */ /* 0x000fe20003f05270 */
[----:B------:R-:W-:Y:S01]  /*1fc0*/  IMAD.MOV.U32 R12, RZ, RZ, 0x0 ;  /* 0x00000000ff0c7424 */ /* 0x000fe200078e00ff */
[----:B------:R-:W-:-:S11]  /*1fd0*/  MOV R13, 0xfff80000 ;  /* 0xfff80000000d7802 */ /* 0x000fd60000000f00 */
[----:B------:R-:W-:Y:S05]  /*1fe0*/  @!P0 BRA `(.L_x_29) ;  /* 0x0000000000348947 */ /* 0x000fea0003800000 */
[----:B------:R-:W-:Y:S02]  /*1ff0*/  ISETP.NE.AND P0, PT, R23, 0x7ff00000, PT ;  /* 0x7ff000001700780c */ /* 0x000fe40003f05270 */
[----:B------:R-:W-:Y:S02]  /*2000*/  LOP3.LUT R13, R7, 0x80000000, R5, 0x48, !PT ;  /* 0x80000000070d7812 */ /* 0x000fe400078e4805 */
[----:B------:R-:W-:-:S13]  /*2010*/  ISETP.EQ.OR P0, PT, R18, RZ, !P0 ;  /* 0x000000ff1200720c */ /* 0x000fda0004702670 */
[----:B------:R-:W-:Y:S01]  /*2020*/  @P0 LOP3.LUT R2, R13, 0x7ff00000, RZ, 0xfc, !PT ;  /* 0x7ff000000d020812 */ /* 0x000fe200078efcff */
[----:B------:R-:W-:Y:S01]  /*2030*/  @!P0 IMAD.MOV.U32 R12, RZ, RZ, RZ ;  /* 0x000000ffff0c8224 */ /* 0x000fe200078e00ff */
[----:B------:R-:W-:-:S03]  /*2040*/  @P0 MOV R12, RZ ;  /* 0x000000ff000c0202 */ /* 0x000fc60000000f00 */
[----:B------:R-:W-:Y:S01]  /*2050*/  @P0 IMAD.MOV.U32 R13, RZ, RZ, R2 ;  /* 0x000000ffff0d0224 */ /* 0x000fe200078e0002 */
[----:B------:R-:W-:Y:S06]  /*2060*/  BRA `(.L_x_29) ;  /* 0x0000000000147947 */ /* 0x000fec0003800000 */
.L_x_31:
[----:B------:R-:W-:Y:S02]  /*2070*/  LOP3.LUT R13, R5, 0x80000, RZ, 0xfc, !PT ;  /* 0x00080000050d7812 */ /* 0x000fe400078efcff */
[----:B------:R-:W-:Y:S01]  /*2080*/  MOV R12, R4 ;  /* 0x00000004000c7202 */ /* 0x000fe20000000f00 */
[----:B------:R-:W-:Y:S06]  /*2090*/  BRA `(.L_x_29) ;  /* 0x0000000000087947 */ /* 0x000fec0003800000 */
.L_x_30:
[----:B------:R-:W-:Y:S01]  /*20a0*/  LOP3.LUT R13, R7, 0x80000, RZ, 0xfc, !PT ;  /* 0x00080000070d7812 */ /* 0x000fe200078efcff */
[----:B------:R-:W-:-:S07]  /*20b0*/  IMAD.MOV.U32 R12, RZ, RZ, R6 ;  /* 0x000000ffff0c7224 */ /* 0x000fce00078e0006 */
.L_x_29:
[----:B------:R-:W-:Y:S05]  /*20c0*/  BSYNC.RECONVERGENT B1 ;  /* 0x0000000000017941 */ /* 0x000fea0003800200 */
.L_x_27:
[----:B------:R-:W-:Y:S01]  /*20d0*/  HFMA2 R11, -RZ, RZ, 0, 0 ;  /* 0x00000000ff0b7431 */ /* 0x000fe200000001ff */
[----:B------:R-:W-:Y:S01]  /*20e0*/  MOV R2, R12 ;  /* 0x0000000c00027202 */ /* 0x000fe20000000f00 */
[----:B------:R-:W-:Y:S02]  /*20f0*/  IMAD.MOV.U32 R3, RZ, RZ, R13 ;  /* 0x000000ffff037224 */ /* 0x000fe400078e000d */
[----:B------:R-:W-:Y:S05]  /*2100*/  RET.REL.NODEC R10 `(_Z16update_temporaryPdS_S_S_PlPiS1_) ;  /* 0xffffffdc0abc7950 */ /* 0x000fea0003c3ffff */
        .weak           $__internal_4_$__cuda_sm20_div_s64
        .type           $__internal_4_$__cuda_sm20_div_s64,@function
        .size           $__internal_4_$__cuda_sm20_div_s64,($__internal_5_$__cuda_sm20_rem_s64 - $__internal_4_$__cuda_sm20_div_s64)
$__internal_4_$__cuda_sm20_div_s64:
[----:B------:R-:W-:Y:S02]  /*2110*/  IADD3 R6, P0, PT, RZ, -R3, RZ ;  /* 0x80000003ff067210 */ /* 0x000fe40007f1e0ff */
[----:B------:R-:W-:-:S03]  /*2120*/  ISETP.GE.AND P2, PT, R4, RZ, PT ;  /* 0x000000ff0400720c */ /* 0x000fc60003f46270 */
[----:B------:R-:W-:Y:S01]  /*2130*/  IMAD.X R5, RZ, RZ, ~R4, P0 ;  /* 0x000000ffff057224 */ /* 0x000fe200000e0e04 */
[----:B------:R-:W-:-:S04]  /*2140*/  SEL R6, R6, R3, !P2 ;  /* 0x0000000306067207 */ /* 0x000fc80005000000 */
[----:B------:R-:W-:-:S04]  /*2150*/  SEL R7, R5, R4, !P2 ;  /* 0x0000000405077207 */ /* 0x000fc80005000000 */
[----:B------:R-:W0:Y:S08]  /*2160*/  I2F.U64.RP R5, R6 ;  /* 0x0000000600057312 */ /* 0x000e300000309000 */
[----:B0-----:R-:W0:Y:S02]  /*2170*/  MUFU.RCP R5, R5 ;  /* 0x0000000500057308 */ /* 0x001e240000001000 */
[----:B0-----:R-:W-:-:S06]  /*2180*/  IADD3 R8, PT, PT, R5, 0x1ffffffe, RZ ;  /* 0x1ffffffe05087810 */ /* 0x001fcc0007ffe0ff */
[----:B------:R-:W0:Y:S02]  /*2190*/  F2I.U64.TRUNC R8, R8 ;  /* 0x0000000800087311 */ /* 0x000e24000020d800 */
[----:B0-----:R-:W-:-:S04]  /*21a0*/  IMAD.WIDE.U32 R10, R8, R6, RZ ;  /* 0x00000006080a7225 */ /* 0x001fc800078e00ff */
[----:B------:R-:W-:Y:S01]  /*21b0*/  IMAD R11, R8, R7, R11 ;  /* 0x00000007080b7224 */ /* 0x000fe200078e020b */
[----:B------:R-:W-:-:S03]  /*21c0*/  IADD3 R13, P0, PT, RZ, -R10, RZ ;  /* 0x8000000aff0d7210 */ /* 0x000fc60007f1e0ff */
[----:B------:R-:W-:Y:S02]  /*21d0*/  IMAD R11, R9, R6, R11 ;  /* 0x00000006090b7224 */ /* 0x000fe400078e020b */
[----:B------:R-:W-:-:S04]  /*21e0*/  IMAD.HI.U32 R10, R8, R13, RZ ;  /* 0x0000000d080a7227 */ /* 0x000fc800078e00ff */
[----:B------:R-:W-:Y:S01]  /*21f0*/  IMAD.X R15, RZ, RZ, ~R11, P0 ;  /* 0x000000ffff0f7224 */ /* 0x000fe200000e0e0b */
[----:B------:R-:W-:-:S03]  /*2200*/  MOV R11, R8 ;  /* 0x00000008000b7202 */ /* 0x000fc60000000f00 */
        /* <DEDUP_REMOVED lines=13> */
[----:B------:R-:W-:-:S04]  /*22e0*/  HFMA2 R9, -RZ, RZ, 0, 0 ;  /* 0x00000000ff097431 */ /* 0x000fc800000001ff */
        /* <DEDUP_REMOVED lines=11> */
[----:B------:R-:W-:-:S03]  /*23a0*/  IMAD.X R5, RZ, RZ, RZ, P0 ;  /* 0x000000ffff057224 */ /* 0x000fc600000e06ff */
[C---:B------:R-:W-:Y:S01]  /*23b0*/  IADD3 R10, P3, PT, R11.reuse, 0x1, RZ ;  /* 0x000000010b0a7810 */ /* 0x040fe20007f7e0ff */
[----:B------:R-:W-:Y:S01]  /*23c0*/  IMAD.WIDE.U32 R8, R11, R6, RZ ;  /* 0x000000060b087225 */ /* 0x000fe200078e00ff */
[----:B------:R-:W-:-:S03]  /*23d0*/  IADD3.X R5, PT, PT, RZ, R5, RZ, P1, !PT ;  /* 0x00000005ff057210 */ /* 0x000fc60000ffe4ff */
[----:B------:R-:W-:Y:S01]  /*23e0*/  IMAD R9, R11, R7, R9 ;  /* 0x000000070b097224 */ /* 0x000fe200078e0209 */
[----:B------:R-:W-:Y:S01]  /*23f0*/  IADD3 R15, P1, PT, -R8, R2, RZ ;  /* 0x00000002080f7210 */ /* 0x000fe20007f3e1ff */
[----:B------:R-:W-:Y:S02]  /*2400*/  IMAD.X R8, RZ, RZ, R5, P3 ;  /* 0x000000ffff087224 */ /* 0x000fe400018e0605 */
[-C--:B------:R-:W-:Y:S01]  /*2410*/  IMAD R9, R5, R6.reuse, R9 ;  /* 0x0000000605097224 */ /* 0x080fe200078e0209 */
[----:B------:R-:W-:-:S03]  /*2420*/  ISETP.GE.U32.AND P0, PT, R15, R6, PT ;  /* 0x000000060f00720c */ /* 0x000fc60003f06070 */
        /* <DEDUP_REMOVED lines=10> */
[----:B------:R-:W-:Y:S02]  /*24d0*/  ISETP.GE.U32.AND.EX P0, PT, R13, R7, PT, P1 ;  /* 0x000000070d00720c */ /* 0x000fe40003f06110 */
[-C--:B------:R-:W-:Y:S02]  /*24e0*/  IADD3.X R8, PT, PT, RZ, R9.reuse, RZ, P3, !PT ;  /* 0x00000009ff087210 */ /* 0x080fe40001ffe4ff */
[----:B------:R-:W-:Y:S02]  /*24f0*/  SEL R5, R5, R10, P0 ;  /* 0x0000000a05057207 */ /* 0x000fe40000000000 */
[----:B------:R-:W-:-:S02]  /*2500*/  SEL R8, R8, R9, P0 ;  /* 0x0000000908087207 */ /* 0x000fc40000000000 */
[-C--:B------:R-:W-:Y:S02]  /*2510*/  IADD3 R6, P1, PT, RZ, -R5.reuse, RZ ;  /* 0x80000005ff067210 */ /* 0x080fe40007f3e0ff */
[----:B------:R-:W-:Y:S02]  /*2520*/  ISETP.NE.U32.AND P0, PT, R3, RZ, PT ;  /* 0x000000ff0300720c */ /* 0x000fe40003f05070 */
[----:B------:R-:W-:Y:S01]  /*2530*/  SEL R5, R6, R5, !P2 ;  /* 0x0000000506057207 */ /* 0x000fe20005000000 */
[----:B------:R-:W-:Y:S01]  /*2540*/  IMAD.X R7, RZ, RZ, ~R8, P1 ;  /* 0x000000ffff077224 */ /* 0x000fe200008e0e08 */
[----:B------:R-:W-:Y:S02]  /*2550*/  MOV R6, R0 ;  /* 0x0000000000067202 */ /* 0x000fe40000000f00 */
[----:B------:R-:W-:Y:S02]  /*2560*/  ISETP.NE.AND.EX P0, PT, R4, RZ, PT, P0 ;  /* 0x000000ff0400720c */ /* 0x000fe40003f05300 */
[----:B------:R-:W-:Y:S01]  /*2570*/  SEL R8, R7, R8, !P2 ;  /* 0x0000000807087207 */ /* 0x000fe20005000000 */
[----:B------:R-:W-:Y:S01]  /*2580*/  IMAD.MOV.U32 R7, RZ, RZ, 0x0 ;  /* 0x00000000ff077424 */ /* 0x000fe200078e00ff */
[----:B------:R-:W-:-:S02]  /*2590*/  SEL R5, R5, 0xffffffff, P0 ;  /* 0xffffffff05057807 */ /* 0x000fc40000000000 */
[----:B------:R-:W-:Y:S01]  /*25a0*/  SEL R8, R8, 0xffffffff, P0 ;  /* 0xffffffff08087807 */ /* 0x000fe20000000000 */
[----:B------:R-:W-:Y:S06]  /*25b0*/  RET.REL.NODEC R6 `(_Z16update_temporaryPdS_S_S_PlPiS1_) ;  /* 0xffffffd806907950 */ /* 0x000fec0003c3ffff */
        .weak           $__internal_5_$__cuda_sm20_rem_s64
        .type           $__internal_5_$__cuda_sm20_rem_s64,@function
        .size           $__internal_5_$__cuda_sm20_rem_s64,(.L_x_57 - $__internal_5_$__cuda_sm20_rem_s64)
$__internal_5_$__cuda_sm20_rem_s64:
        /* <DEDUP_REMOVED lines=13> */
[----:B------:R-:W-:-:S03]  /*2690*/  IMAD.HI.U32 R10, R8, R13, RZ ;  /* 0x0000000d080a7227 */ /* 0x000fc600078e00ff */
[----:B------:R-:W-:Y:S01]  /*26a0*/  IADD3.X R15, PT, PT, RZ, ~R11, RZ, P0, !PT ;  /* 0x8000000bff0f7210 */ /* 0x000fe200007fe4ff */
[----:B------:R-:W-:-:S04]  /*26b0*/  IMAD.MOV.U32 R11, RZ, RZ, R8 ;  /* 0x000000ffff0b7224 */ /* 0x000fc800078e0008 */
[----:B------:R-:W-:-:S04]  /*26c0*/  IMAD.WIDE.U32 R10, P0, R8, R15, R10 ;  /* 0x0000000f080a7225 */ /* 0x000fc8000780000a */
[C---:B------:R-:W-:Y:S02]  /*26d0*/  IMAD R17, R9.reuse, R15, RZ ;  /* 0x0000000f09117224 */ /* 0x040fe400078e02ff */
[----:B------:R-:W-:-:S04]  /*26e0*/  IMAD.HI.U32 R10, P1, R9, R13, R10 ;  /* 0x0000000d090a7227 */ /* 0x000fc8000782000a */
[----:B------:R-:W-:Y:S01]  /*26f0*/  IMAD.HI.U32 R15, R9, R15, RZ ;  /* 0x0000000f090f7227 */ /* 0x000fe200078e00ff */
[----:B------:R-:W-:-:S04]  /*2700*/  IADD3 R11, P2, PT, R17, R10, RZ ;  /* 0x0000000a110b7210 */ /* 0x000fc80007f5e0ff */
[----:B------:R-:W-:Y:S01]  /*2710*/  IADD3.X R10, PT, PT, R15, R9, RZ, P0, !PT ;  /* 0x000000090f0a7210 */ /* 0x000fe200007fe4ff */
[----:B------:R-:W-:-:S03]  /*2720*/  IMAD.WIDE.U32 R8, R11, R6, RZ ;  /* 0x000000060b087225 */ /* 0x000fc600078e00ff */
[----:B------:R-:W-:Y:S01]  /*2730*/  IADD3.X R13, PT, PT, RZ, RZ, R10, P2, P1 ;  /* 0x000000ffff0d7210 */ /* 0x000fe200017e240a */
[----:B------:R-:W-:Y:S01]  /*2740*/  IMAD R9, R11, R7, R9 ;  /* 0x000000070b097224 */ /* 0x000fe200078e0209 */
[----:B------:R-:W-:-:S03]  /*2750*/  IADD3 R15, P0, PT, RZ, -R8, RZ ;  /* 0x80000008ff0f7210 */ /* 0x000fc60007f1e0ff */
[----:B------:R-:W-:Y:S02]  /*2760*/  IMAD R9, R13, R6, R9 ;  /* 0x000000060d097224 */ /* 0x000fe400078e0209 */
[----:B------:R-:W-:-:S04]  /*2770*/  IMAD.HI.U32 R10, R11, R15, RZ ;  /* 0x0000000f0b0a7227 */ /* 0x000fc800078e00ff */
[----:B------:R-:W-:Y:S02]  /*2780*/  IMAD.X R8, RZ, RZ, ~R9, P0 ;  /* 0x000000ffff087224 */ /* 0x000fe400000e0e09 */
[----:B------:R-:W-:Y:S02]  /*2790*/  IMAD.MOV.U32 R9, RZ, RZ, RZ ;  /* 0x000000ffff097224 */ /* 0x000fe400078e00ff */
[----:B------:R-:W-:-:S04]  /*27a0*/  IMAD.WIDE.U32 R10, P0, R11, R8, R10 ;  /* 0x000000080b0a7225 */ /* 0x000fc8000780000a */
[C---:B------:R-:W-:Y:S02]  /*27b0*/  IMAD R12, R13.reuse, R8, RZ ;  /* 0x000000080d0c7224 */ /* 0x040fe400078e02ff */
[----:B------:R-:W-:-:S04]  /*27c0*/  IMAD.HI.U32 R11, P1, R13, R15, R10 ;  /* 0x0000000f0d0b7227 */ /* 0x000fc8000782000a */
[----:B------:R-:W-:Y:S01]  /*27d0*/  IMAD.HI.U32 R10, R13, R8, RZ ;  /* 0x000000080d0a7227 */ /* 0x000fe200078e00ff */
[----:B------:R-:W-:-:S04]  /*27e0*/  IADD3 R11, P2, PT, R12, R11, RZ ;  /* 0x0000000b0c0b7210 */ /* 0x000fc80007f5e0ff */
[----:B------:R-:W-:Y:S01]  /*27f0*/  IADD3.X R13, PT, PT, R10, R13, RZ, P0, !PT ;  /* 0x0000000d0a0d7210 */ /* 0x000fe200007fe4ff */
[----:B------:R-:W-:-:S03]  /*2800*/  IMAD.HI.U32 R8, R11, R2, RZ ;  /* 0x000000020b087227 */ /* 0x000fc600078e00ff */
[----:B------:R-:W-:Y:S01]  /*2810*/  IADD3.X R13, PT, PT, RZ, RZ, R13, P2, P1 ;  /* 0x000000ffff0d7210 */ /* 0x000fe200017e240d */
[----:B------:R-:W-:-:S04]  /*2820*/  IMAD.WIDE.U32 R8, RZ, R11, R8 ;  /* 0x0000000bff087225 */ /* 0x000fc800078e0008 */
[----:B------:R-:W-:-:S05]  /*2830*/  IMAD.HI.U32 R8, P0, R13, R2, R8 ;  /* 0x000000020d087227 */ /* 0x000fca0007800008 */
[----:B------:R-:W-:Y:S02]  /*2840*/  IADD3 R11, P1, PT, RZ, R8, RZ ;  /* 0x00000008ff0b7210 */ /* 0x000fe40007f3e0ff */
[----:B------:R-:W-:-:S03]  /*2850*/  IADD3.X R10, PT, PT, RZ, RZ, RZ, P0, !PT ;  /* 0x000000ffff0a7210 */ /* 0x000fc600007fe4ff */
[----:B------:R-:W-:-:S04]  /*2860*/  IMAD.WIDE.U32 R8, R11, R6, RZ ;  /* 0x000000060b087225 */ /* 0x000fc800078e00ff */
[----:B------:R-:W-:Y:S02]  /*2870*/  IMAD.X R13, RZ, RZ, R10, P1 ;  /* 0x000000ffff0d7224 */ /* 0x000fe400008e060a */
[----:B------:R-:W-:Y:S01]  /*2880*/  IMAD R11, R11, R7, R9 ;  /* 0x000000070b0b7224 */ /* 0x000fe200078e0209 */
[----:B------:R-:W-:-:S03]  /*2890*/  IADD3 R9, P1, PT, -R8, R2, RZ ;  /* 0x0000000208097210 */ /* 0x000fc60007f3e1ff */
[-C--:B------:R-:W-:Y:S01]  /*28a0*/  IMAD R11, R13, R6.reuse, R11 ;  /* 0x000000060d0b7224 */ /* 0x080fe200078e020b */
[----:B------:R-:W-:-:S04]  /*28b0*/  ISETP.GE.U32.AND P0, PT, R9, R6, PT ;  /* 0x000000060900720c */ /* 0x000fc80003f06070 */
        /* <DEDUP_REMOVED lines=8> */
[----:B------:R-:W-:Y:S01]  /*2940*/  IADD3 R8, P2, PT, R11, -R6, RZ ;  /* 0x800000060b087210 */ /* 0x000fe20007f5e0ff */
[----:B------:R-:W-:Y:S01]  /*2950*/  IMAD.MOV.U32 R6, RZ, RZ, R0 ;  /* 0x000000ffff067224 */ /* 0x000fe200078e0000 */
[----:B------:R-:W-:-:S02]  /*2960*/  ISETP.GE.U32.AND.EX P0, PT, R13, R7, PT, P0 ;  /* 0x000000070d00720c */ /* 0x000fc40003f06100 */
[----:B------:R-:W-:Y:S01]  /*2970*/  IADD3.X R9, PT, PT, R13, ~R7, RZ, P2, !PT ;  /* 0x800000070d097210 */ /* 0x000fe200017fe4ff */
[----:B------:R-:W-:Y:S01]  /*2980*/  HFMA2 R7, -RZ, RZ, 0, 0 ;  /* 0x00000000ff077431 */ /* 0x000fe200000001ff */
[----:B------:R-:W-:Y:S02]  /*2990*/  ISETP.NE.AND.EX P1, PT, R4, RZ, PT, P1 ;  /* 0x000000ff0400720c */ /* 0x000fe40003f25310 */
[----:B------:R-:W-:Y:S02]  /*29a0*/  SEL R8, R8, R11, P0 ;  /* 0x0000000b08087207 */ /* 0x000fe40000000000 */
[----:B------:R-:W-:Y:S02]  /*29b0*/  SEL R9, R9, R13, P0 ;  /* 0x0000000d09097207 */ /* 0x000fe40000000000 */
[----:B------:R-:W-:Y:S02]  /*29c0*/  SEL R8, R8, 0xffffffff, P1 ;  /* 0xffffffff08087807 */ /* 0x000fe40000800000 */
[----:B------:R-:W-:Y:S01]  /*29d0*/  SEL R9, R9, 0xffffffff, P1 ;  /* 0xffffffff09097807 */ /* 0x000fe20000800000 */
[----:B------:R-:W-:Y:S06]  /*29e0*/  RET.REL.NODEC R6 `(_Z16update_temporaryPdS_S_S_PlPiS1_) ;  /* 0xffffffd406847950 */ /* 0x000fec0003c3ffff */
.L_x_32:
        /* <DEDUP_REMOVED lines=9> */
.L_x_57:


//--------------------- .text._Z13prepare_gridsPdS_S_S_PlS0_PiS1_ --------------------------
	.section	.text._Z13prepare_gridsPdS_S_S_PlS0_PiS1_,"ax",@progbits
	.align	128
        .global         _Z13prepare_gridsPdS_S_S_PlS0_PiS1_
        .type           _Z13prepare_gridsPdS_S_S_PlS0_PiS1_,@function
        .size           _Z13prepare_gridsPdS_S_S_PlS0_PiS1_,(.L_x_60 - _Z13prepare_gridsPdS_S_S_PlS0_PiS1_)
        .other          _Z13prepare_gridsPdS_S_S_PlS0_PiS1_,@"STO_CUDA_ENTRY STV_DEFAULT"
_Z13prepare_gridsPdS_S_S_PlS0_PiS1_:
.text._Z13prepare_gridsPdS_S_S_PlS0_PiS1_:
[----:B------:R-:W-:Y:S08]  /*0000*/  LDC R1, c[0x0][0x37c] ;  /* 0x0000df00ff017b82 */ /* 0x000ff00000000800 */
[----:B------:R-:W0:Y:S01]  /*0010*/  LDC.64 R4, c[0x0][0x3b0] ;  /* 0x0000ec00ff047b82 */ /* 0x000e220000000a00 */
[----:B------:R-:W0:Y:S02]  /*0020*/  LDCU.64 UR6, c[0x0][0x358] ;  /* 0x00006b00ff0677ac */ /* 0x000e240008000a00 */
[----:B0-----:R-:W2:Y:S05]  /*0030*/  LDG.E R0, desc[UR6][R4.64] ;  /* 0x0000000604007981 */ /* 0x001eaa000c1e1900 */
[----:B------:R-:W0:Y:S01]  /*0040*/  S2UR UR4, SR_CTAID.X ;  /* 0x00000000000479c3 */ /* 0x000e220000002500 */
[----:B------:R-:W0:Y:S07]  /*0050*/  S2R R6, SR_TID.X ;  /* 0x0000000000067919 */ /* 0x000e2e0000002100 */
[----:B------:R-:W0:Y:S02]  /*0060*/  LDC R3, c[0x0][0x360] ;  /* 0x0000d800ff037b82 */ /* 0x000e240000000800 */
[----:B0-----:R-:W-:Y:S01]  /*0070*/  IMAD R3, R3, UR4, R6 ;  /* 0x0000000403037c24 */ /* 0x001fe2000f8e0206 */
[----:B------:R-:W-:Y:S01]  /*0080*/  UMOV UR4, URZ ;  /* 0x000000ff00047c82 */ /* 0x000fe20008000000 */
[----:B--2---:R-:W-:-:S04]  /*0090*/  SHF.R.S32.HI R2, RZ, 0x1f, R0 ;  /* 0x0000001fff027819 */ /* 0x004fc80000011400 */
[----:B------:R-:W-:-:S13]  /*00a0*/  ISETP.NE.AND.EX P0, PT, R2, RZ, PT, !PT ;  /* 0x000000ff0200720c */ /* 0x000fda0003f053f0 */
[----:B------:R-:W-:Y:S05]  /*00b0*/  @P0 BRA `(.L_x_33) ;  /* 0x0000000000500947 */ /* 0x000fea0003800000 */
[----:B------:R-:W0:Y:S01]  /*00c0*/  I2F.U32.RP R6, R0 ;  /* 0x0000000000067306 */ /* 0x000e220000209000 */
[----:B------:R-:W-:Y:S01]  /*00d0*/  IMAD.MOV R7, RZ, RZ, -R0 ;  /* 0x000000ffff077224 */ /* 0x000fe200078e0a00 */
[----:B------:R-:W-:Y:S01]  /*00e0*/  ISETP.NE.U32.AND P2, PT, R0, RZ, PT ;  /* 0x000000ff0000720c */ /* 0x000fe20003f45070 */
[----:B------:R-:W-:-:S05]  /*00f0*/  HFMA2 R11, -RZ, RZ, 0, 0 ;  /* 0x00000000ff0b7431 */ /* 0x000fca00000001ff */
[----:B0-----:R-:W0:Y:S02]  /*0100*/  MUFU.RCP R6, R6 ;  /* 0x0000000600067308 */ /* 0x001e240000001000 */
[----:B0-----:R-:W-:-:S06]  /*0110*/  VIADD R4, R6, 0xffffffe ;  /* 0x0ffffffe06047836 */ /* 0x001fcc0000000000 */
[----:B------:R0:W1:Y:S02]  /*0120*/  F2I.FTZ.U32.TRUNC.NTZ R5, R4 ;  /* 0x0000000400057305 */ /* 0x000064000021f000 */
[----:B0-----:R-:W-:Y:S02]  /*0130*/  IMAD.MOV.U32 R4, RZ, RZ, RZ ;  /* 0x000000ffff047224 */ /* 0x001fe400078e00ff */
[----:B-1----:R-:W-:-:S04]  /*0140*/  IMAD R7, R7, R5, RZ ;  /* 0x0000000507077224 */ /* 0x002fc800078e02ff */
[----:B------:R-:W-:-:S06]  /*0150*/  IMAD.HI.U32 R8, R5, R7, R4 ;  /* 0x0000000705087227 */ /* 0x000fcc00078e0004 */
[----:B------:R-:W-:-:S05]  /*0160*/  IMAD.HI.U32 R10, R8, R3, RZ ;  /* 0x00000003080a7227 */ /* 0x000fca00078e00ff */
[----:B------:R-:W-:-:S05]  /*0170*/  IADD3 R5, PT, PT, -R10, RZ, RZ ;  /* 0x000000ff0a057210 */ /* 0x000fca0007ffe1ff */
[----:B------:R-:W-:-:S05]  /*0180*/  IMAD R5, R0, R5, R3 ;  /* 0x0000000500057224 */ /* 0x000fca00078e0203 */
[----:B------:R-:W-:-:S13]  /*0190*/  ISETP.GE.U32.AND P0, PT, R5, R0, PT ;  /* 0x000000000500720c */ /* 0x000fda0003f06070 */
[----:B------:R-:W-:Y:S02]  /*01a0*/  @P0 IMAD.IADD R5, R5, 0x1, -R0 ;  /* 0x0000000105050824 */ /* 0x000fe400078e0a00 */
[----:B------:R-:W-:-:S03]  /*01b0*/  @P0 VIADD R10, R10, 0x1 ;  /* 0x000000010a0a0836 */ /* 0x000fc60000000000 */
[----:B------:R-:W-:-:S13]  /*01c0*/  ISETP.GE.U32.AND P1, PT, R5, R0, PT ;  /* 0x000000000500720c */ /* 0x000fda0003f26070 */
[----:B------:R-:W-:Y:S01]  /*01d0*/  @P1 VIADD R10, R10, 0x1 ;  /* 0x000000010a0a1836 */ /* 0x000fe20000000000 */
[----:B------:R-:W-:Y:S01]  /*01e0*/  @!P2 LOP3.LUT R10, RZ, R0, RZ, 0x33, !PT ;  /* 0x00000000ff0aa212 */ /* 0x000fe200078e33ff */
[----:B------:R-:W-:Y:S06]  /*01f0*/  BRA `(.L_x_34) ;  /* 0x0000000000187947 */ /* 0x000fec0003800000 */
.L_x_33:
[----:B------:R-:W-:Y:S01]  /*0200*/  IMAD.MOV.U32 R8, RZ, RZ, R0 ;  /* 0x000000ffff087224 */ /* 0x000fe200078e0000 */
[----:B------:R-:W-:Y:S01]  /*0210*/  MOV R4, 0x240 ;  /* 0x0000024000047802 */ /* 0x000fe20000000f00 */
[----:B------:R-:W-:-:S07]  /*0220*/  IMAD.MOV.U32 R7, RZ, RZ, R2 ;  /* 0x000000ffff077224 */ /* 0x000fce00078e0002 */
[----:B------:R-:W-:Y:S05]  /*0230*/  CALL.REL.NOINC `($__internal_7_$__cuda_sm20_div_s64) ;  /* 0x0000001000207944 */ /* 0x000fea0003c00000 */
[----:B------:R-:W-:Y:S01]  /*0240*/  IMAD.MOV.U32 R10, RZ, RZ, R9 ;  /* 0x000000ffff0a7224 */ /* 0x000fe200078e0009 */
[----:B------:R-:W-:-:S07]  /*0250*/  MOV R11, R16 ;  /* 0x00000010000b7202 */ /* 0x000fce0000000f00 */
.L_x_34:
[----:B------:R-:W0:Y:S02]  /*0260*/  LDC.64 R4, c[0x0][0x3a0] ;  /* 0x0000e800ff047b82 */ /* 0x000e240000000a00 */
[----:B0-----:R-:W2:Y:S02]  /*0270*/  LDG.E.64 R4, desc[UR6][R4.64] ;  /* 0x0000000604047981 */ /* 0x001ea4000c1e1b00 */
[----:B--2---:R-:W-:-:S04]  /*0280*/  ISETP.GT.U32.AND P0, PT, R4, R3, PT ;  /* 0x000000030400720c */ /* 0x004fc80003f04070 */
[----:B------:R-:W-:-:S13]  /*0290*/  ISETP.GT.AND.EX P0, PT, R5, RZ, PT, P0 ;  /* 0x000000ff0500720c */ /* 0x000fda0003f04300 */
[----:B------:R-:W-:Y:S05]  /*02a0*/  @!P0 EXIT ;  /* 0x000000000000894d */ /* 0x000fea0003800000 */
[----:B------:R-:W-:Y:S01]  /*02b0*/  ISETP.NE.AND.EX P0, PT, R2, RZ, PT, !PT ;  /* 0x000000ff0200720c */ /* 0x000fe20003f053f0 */
[----:B------:R-:W-:-:S12]  /*02c0*/  UMOV UR5, URZ ;  /* 0x000000ff00057c82 */ /* 0x000fd80008000000 */
        /* <DEDUP_REMOVED lines=10> */
[----:B------:R-:W-:Y:S02]  /*0370*/  HFMA2 R5, -RZ, RZ, 0, 0 ;  /* 0x00000000ff057431 */ /* 0x000fe400000001ff */
        /* <DEDUP_REMOVED lines=10> */
.L_x_35:
[----:B------:R-:W-:Y:S01]  /*0420*/  IMAD.MOV.U32 R8, RZ, RZ, R0 ;  /* 0x000000ffff087224 */ /* 0x000fe200078e0000 */
[----:B------:R-:W-:Y:S01]  /*0430*/  MOV R4, 0x460 ;  /* 0x0000046000047802 */ /* 0x000fe20000000f00 */
[----:B------:R-:W-:-:S07]  /*0440*/  IMAD.MOV.U32 R7, RZ, RZ, R2 ;  /* 0x000000ffff077224 */ /* 0x000fce00078e0002 */
[----:B------:R-:W-:Y:S05]  /*0450*/  CALL.REL.NOINC `($__internal_8_$__cuda_sm20_rem_s64) ;  /* 0x0000001000e87944 */ /* 0x000fea0003c00000 */
[----:B------:R-:W-:Y:S01]  /*0460*/  IMAD.MOV.U32 R4, RZ, RZ, R7 ;  /* 0x000000ffff047224 */ /* 0x000fe200078e0007 */
[----:B------:R-:W-:-:S07]  /*0470*/  MOV R5, R16 ;  /* 0x0000001000057202 */ /* 0x000fce0000000f00 */
.L_x_36:
[----:B------:R-:W0:Y:S08]  /*0480*/  I2F.F64 R6, R0 ;  /* 0x0000000000067312 */ /* 0x000e300000201c00 */
[----:B------:R-:W1:Y:S01]  /*0490*/  I2F.F64.U64 R4, R4 ;  /* 0x0000000400047312 */ /* 0x000e620000301800 */
[----:B0-----:R-:W-:-:S07]  /*04a0*/  VIADD R8, R7, 0x300402 ;  /* 0x0030040207087836 */ /* 0x001fce0000000000 */
[----:B------:R-:W0:Y:S01]  /*04b0*/  MUFU.RCP64H R9, R7 ;  /* 0x0000000700097308 */ /* 0x000e220000001800 */
[----:B------:R-:W-:Y:S01]  /*04c0*/  FSETP.GEU.AND P0, PT, |R8|, 5.8789094863358348022e-39, PT ;  /* 0x004004020800780b */ /* 0x000fe20003f0e200 */
[----:B0-----:R-:W-:-:S08]  /*04d0*/  DFMA R12, -R6, R8, 1 ;  /* 0x3ff00000060c742b */ /* 0x001fd00000000108 */
[----:B------:R-:W-:-:S08]  /*04e0*/  DFMA R12, R12, R12, R12 ;  /* 0x0000000c0c0c722b */ /* 0x000fd0000000000c */
[----:B------:R-:W-:-:S08]  /*04f0*/  DFMA R12, R8, R12, R8 ;  /* 0x0000000c080c722b */ /* 0x000fd00000000008 */
[----:B------:R-:W-:-:S08]  /*0500*/  DFMA R14, -R6, R12, 1 ;  /* 0x3ff00000060e742b */ /* 0x000fd0000000010c */
[----:B------:R-:W-:Y:S01]  /*0510*/  DFMA R12, R12, R14, R12 ;  /* 0x0000000e0c0c722b */ /* 0x000fe2000000000c */
[----:B-1----:R-:W-:Y:S10]  /*0520*/  @P0 BRA `(.L_x_37) ;  /* 0x0000000000200947 */ /* 0x002ff40003800000 */
[----:B------:R-:W-:Y:S01]  /*0530*/  LOP3.LUT R8, R7, 0x7fffffff, RZ, 0xc0, !PT ;  /* 0x7fffffff07087812 */ /* 0x000fe200078ec0ff */
[----:B------:R-:W-:Y:S01]  /*0540*/  IMAD.MOV.U32 R15, RZ, RZ, R6 ;  /* 0x000000ffff0f7224 */ /* 0x000fe200078e0006 */
[----:B------:R-:W-:Y:S01]  /*0550*/  MOV R14, 0x590 ;  /* 0x00000590000e7802 */ /* 0x000fe20000000f00 */
[----:B------:R-:W-:Y:S01]  /*0560*/  IMAD.MOV.U32 R9, RZ, RZ, R7 ;  /* 0x000000ffff097224 */ /* 0x000fe200078e0007 */
[----:B------:R-:W-:-:S07]  /*0570*/  IADD3 R18, PT, PT, R8, -0x100000, RZ ;  /* 0xfff0000008127810 */ /* 0x000fce0007ffe0ff */
[----:B------:R-:W-:Y:S05]  /*0580*/  CALL.REL.NOINC `($__internal_6_$__cuda_sm20_dblrcp_rn_slowpath_v3) ;  /* 0x0000000800ac7944 */ /* 0x000fea0003c00000 */
[----:B------:R-:W-:Y:S02]  /*0590*/  IMAD.MOV.U32 R12, RZ, RZ, R18 ;  /* 0x000000ffff0c7224 */ /* 0x000fe400078e0012 */
[----:B------:R-:W-:-:S07]  /*05a0*/  IMAD.MOV.U32 R13, RZ, RZ, R19 ;  /* 0x000000ffff0d7224 */ /* 0x000fce00078e0013 */
.L_x_37:
[----:B------:R-:W0:Y:S02]  /*05b0*/  LDC.64 R16, c[0x0][0x3b8] ;  /* 0x0000ee00ff107b82 */ /* 0x000e240000000a00 */
[----:B0-----:R-:W2:Y:S01]  /*05c0*/  LDG.E R8, desc[UR6][R16.64] ;  /* 0x0000000610087981 */ /* 0x001ea2000c1e1900 */
[----:B------:R-:W-:Y:S01]  /*05d0*/  DMUL R12, R4, R12 ;  /* 0x0000000c040c7228 */ /* 0x000fe20000000000 */
[----:B--2---:R-:W0:Y:S08]  /*05e0*/  I2F.F64 R8, R8 ;  /* 0x0000000800087312 */ /* 0x004e300000201c00 */
[----:B0-----:R-:W0:Y:S01]  /*05f0*/  MUFU.RCP64H R15, R9 ;  /* 0x00000009000f7308 */ /* 0x001e220000001800 */
[----:B------:R-:W-:-:S05]  /*0600*/  VIADD R14, R9, 0x300402 ;  /* 0x00300402090e7836 */ /* 0x000fca0000000000 */
[----:B------:R-:W-:Y:S01]  /*0610*/  FSETP.GEU.AND P0, PT, |R14|, 5.8789094863358348022e-39, PT ;  /* 0x004004020e00780b */ /* 0x000fe20003f0e200 */
[----:B0-----:R-:W-:-:S08]  /*0620*/  DFMA R6, -R8, R14, 1 ;  /* 0x3ff000000806742b */ /* 0x001fd0000000010e */
[----:B------:R-:W-:-:S08]  /*0630*/  DFMA R6, R6, R6, R6 ;  /* 0x000000060606722b */ /* 0x000fd00000000006 */
[----:B------:R-:W-:Y:S01]  /*0640*/  DFMA R18, R14, R6, R14 ;  /* 0x000000060e12722b */ /* 0x000fe2000000000e */
[----:B------:R-:W-:Y:S01]  /*0650*/  MOV R6, R10 ;  /* 0x0000000a00067202 */ /* 0x000fe20000000f00 */
[----:B------:R-:W-:-:S06]  /*0660*/  IMAD.MOV.U32 R7, RZ, RZ, R11 ;  /* 0x000000ffff077224 */ /* 0x000fcc00078e000b */
[----:B------:R-:W-:Y:S01]  /*0670*/  DFMA R20, -R8, R18, 1 ;  /* 0x3ff000000814742b */ /* 0x000fe20000000112 */
[----:B------:R-:W0:Y:S07]  /*0680*/  I2F.F64.S64 R6, R6 ;  /* 0x0000000600067312 */ /* 0x000e2e0000301c00 */
[----:B------:R-:W-:Y:S01]  /*0690*/  DFMA R18, R18, R20, R18 ;  /* 0x000000141212722b */ /* 0x000fe20000000012 */
[----:B------:R-:W-:Y:S10]  /*06a0*/  @P0 BRA `(.L_x_38) ;  /* 0x0000000000140947 */ /* 0x000ff40003800000 */
[----:B------:R-:W-:Y:S01]  /*06b0*/  LOP3.LUT R4, R9, 0x7fffffff, RZ, 0xc0, !PT ;  /* 0x7fffffff09047812 */ /* 0x000fe200078ec0ff */
[----:B------:R-:W-:Y:S01]  /*06c0*/  IMAD.MOV.U32 R15, RZ, RZ, R8 ;  /* 0x000000ffff0f7224 */ /* 0x000fe200078e0008 */
[----:B------:R-:W-:-:S03]  /*06d0*/  MOV R14, 0x700 ;  /* 0x00000700000e7802 */ /* 0x000fc60000000f00 */
[----:B------:R-:W-:-:S07]  /*06e0*/  VIADD R18, R4, 0xfff00000 ;  /* 0xfff0000004127836 */ /* 0x000fce0000000000 */
[----:B0-----:R-:W-:Y:S05]  /*06f0*/  CALL.REL.NOINC `($__internal_6_$__cuda_sm20_dblrcp_rn_slowpath_v3) ;  /* 0x0000000800507944 */ /* 0x001fea0003c00000 */
.L_x_38:
[----:B0-----:R-:W-:Y:S01]  /*0700*/  DMUL R4, R6, R18 ;  /* 0x0000001206047228 */ /* 0x001fe20000000000 */
[----:B------:R-:W-:Y:S01]  /*0710*/  BSSY.RECONVERGENT B0, `(.L_x_39) ;  /* 0x0000028000007945 */ /* 0x000fe20003800200 */
[----:B------:R-:W-:-:S08]  /*0720*/  MOV R9, 0x3f800000 ;  /* 0x3f80000000097802 */ /* 0x000fd00000000f00 */
[----:B------:R-:W0:Y:S02]  /*0730*/  F2F.F32.F64 R4, R4 ;  /* 0x0000000400047310 */ /* 0x000e240000301000 */
[----:B0-----:R-:W-:-:S13]  /*0740*/  FSETP.NEU.AND P0, PT, R4, RZ, PT ;  /* 0x000000ff0400720b */ /* 0x001fda0003f0d000 */
[----:B------:R-:W-:Y:S05]  /*0750*/  @!P0 BRA `(.L_x_40) ;  /* 0x00000000008c8947 */ /* 0x000fea0003800000 */
[----:B------:R-:W-:Y:S01]  /*0760*/  IMAD.MOV.U32 R6, RZ, RZ, 0x322e41d4 ;  /* 0x322e41d4ff067424 */ /* 0x000fe200078e00ff */
[----:B------:R-:W-:Y:S01]  /*0770*/  MOV R14, 0x391fcb8e ;  /* 0x391fcb8e000e7802 */ /* 0x000fe20000000f00 */
[----:B------:R-:W-:Y:S01]  /*0780*/  IMAD.MOV.U32 R5, RZ, RZ, 0x3fb8aa3b ;  /* 0x3fb8aa3bff057424 */ /* 0x000fe200078e00ff */
[----:B------:R-:W-:Y:S01]  /*0790*/  FSETP.NAN.AND P2, PT, |R4|, |R4|, PT ;  /* 0x400000040400720b */ /* 0x000fe20003f48200 */
[----:B------:R-:W-:Y:S02]  /*07a0*/  IMAD.MOV.U32 R8, RZ, RZ, 0x3e9be32a ;  /* 0x3e9be32aff087424 */ /* 0x000fe400078e00ff */
[----:B------:R-:W-:-:S04]  /*07b0*/  FFMA R5, R6, R5, 5.7566175826195831178e-08 ;  /* 0x33773eae06057423 */ /* 0x000fc80000000005 */
[----:B------:R-:W-:-:S04]  /*07c0*/  FFMA R5, R8, 1.9251366722983220825e-08, R5 ;  /* 0x32a55e3408057823 */ /* 0x000fc80000000005 */
[----:B------:R-:W-:-:S04]  /*07d0*/  FFMA R5, R6, 0.033907372504472732544, R5 ;  /* 0x3d0ae27506057823 */ /* 0x000fc80000000005 */
[----:B------:R-:W-:-:S04]  /*07e0*/  FFMA R5, R8, 0.011302457191050052643, R5 ;  /* 0x3c392df108057823 */ /* 0x000fc80000000005 */
[----:B------:R-:W-:-:S04]  /*07f0*/  FADD R7, R5, 1.439253687858581543 ;  /* 0x3fb8397705077421 */ /* 0x000fc80000000000 */
[----:B------:R-:W-:Y:S01]  /*0800*/  FMUL R9, R4, R7 ;  /* 0x0000000704097220 */ /* 0x000fe20000400000 */
[----:B------:R-:W-:-:S03]  /*0810*/  FADD R8, R7, -1.439253687858581543 ;  /* 0xbfb8397707087421 */ /* 0x000fc60000000000 */
[----:B------:R-:W0:Y:S01]  /*0820*/  FRND R6, R9 ;  /* 0x0000000900067307 */ /* 0x000e220000201000 */
[----:B------:R-:W-:Y:S01]  /*0830*/  FADD R8, R5, -R8 ;  /* 0x8000000805087221 */ /* 0x000fe20000000000 */
[----:B------:R-:W-:Y:S01]  /*0840*/  FFMA R7, R4, R7, -R9 ;  /* 0x0000000704077223 */ /* 0x000fe20000000809 */
[----:B------:R-:W-:-:S03]  /*0850*/  FSETP.GT.AND P1, PT, |R9|, 152, PT ;  /* 0x431800000900780b */ /* 0x000fc60003f24200 */
[----:B------:R-:W-:Y:S02]  /*0860*/  FFMA R8, R4, R8, R7 ;  /* 0x0000000804087223 */ /* 0x000fe40000000007 */
[----:B------:R-:W1:Y:S01]  /*0870*/  F2I.NTZ R7, R9 ;  /* 0x0000000900077305 */ /* 0x000e620000203100 */
[----:B0-----:R-:W-:Y:S01]  /*0880*/  FADD R5, R9, -R6 ;  /* 0x8000000609057221 */ /* 0x001fe20000000000 */
[----:B------:R-:W-:-:S03]  /*0890*/  FSETP.GT.AND P0, PT, R6, RZ, PT ;  /* 0x000000ff0600720b */ /* 0x000fc60003f04000 */
[----:B------:R-:W-:Y:S01]  /*08a0*/  FADD R5, R5, R8 ;  /* 0x0000000805057221 */ /* 0x000fe20000000000 */
[----:B------:R-:W-:Y:S02]  /*08b0*/  SEL R6, RZ, 0x83000000, P0 ;  /* 0x83000000ff067807 */ /* 0x000fe40000000000 */
[----:B------:R-:W-:Y:S01]  /*08c0*/  FSETP.GEU.AND P0, PT, R9, RZ, PT ;  /* 0x000000ff0900720b */ /* 0x000fe20003f0e000 */
[----:B------:R-:W-:Y:S02]  /*08d0*/  FFMA R8, R5, R14, 0.0013391353422775864601 ;  /* 0x3aaf85ed05087423 */ /* 0x000fe4000000000e */
[----:B-1----:R-:W-:Y:S01]  /*08e0*/  IMAD R7, R7, 0x800000, -R6 ;  /* 0x0080000007077824 */ /* 0x002fe200078e0a06 */
[----:B------:R-:W-:Y:S01]  /*08f0*/  FSEL R9, RZ, +INF , !P0 ;  /* 0x7f800000ff097808 */ /* 0x000fe20004000000 */
[----:B------:R-:W-:-:S04]  /*0900*/  FFMA R8, R5, R8, 0.0096188392490148544312 ;  /* 0x3c1d985605087423 */ /* 0x000fc80000000008 */
[----:B------:R-:W-:-:S04]  /*0910*/  FFMA R8, R5, R8, 0.055503588169813156128 ;  /* 0x3d6357bb05087423 */ /* 0x000fc80000000008 */
[----:B------:R-:W-:-:S04]  /*0920*/  FFMA R8, R5, R8, 0.24022644758224487305 ;  /* 0x3e75fdec05087423 */ /* 0x000fc80000000008 */
[----:B------:R-:W-:Y:S01]  /*0930*/  FFMA R14, R5, R8, 0.69314718246459960938 ;  /* 0x3f317218050e7423 */ /* 0x000fe20000000008 */
[----:B------:R-:W-:-:S03]  /*0940*/  VIADD R8, R6, 0x7f000000 ;  /* 0x7f00000006087836 */ /* 0x000fc60000000000 */
[----:B------:R-:W-:-:S04]  /*0950*/  FFMA R5, R5, R14, 1 ;  /* 0x3f80000005057423 */ /* 0x000fc8000000000e */
[----:B------:R-:W-:-:S04]  /*0960*/  FMUL R8, R8, R5 ;  /* 0x0000000508087220 */ /* 0x000fc80000400000 */
[----:B------:R-:W-:Y:S01]  /*0970*/  @!P1 FMUL R9, R7, R8 ;  /* 0x0000000807099220 */ /* 0x000fe20000400000 */
[----:B------:R-:W-:-:S07]  /*0980*/  @P2 FADD R9, R4, 2.7182817459106445312 ;  /* 0x402df85404092421 */ /* 0x000fce0000000000 */
.L_x_40:
[----:B------:R-:W-:Y:S05]  /*0990*/  BSYNC.RECONVERGENT B0 ;  /* 0x0000000000007941 */ /* 0x000fea0003800200 */
.L_x_39:
[----:B------:R-:W0:Y:S01]  /*09a0*/  LDCU.64 UR8, c[0x0][0x390] ;  /* 0x00007200ff0877ac */ /* 0x000e220008000a00 */
[----:B------:R-:W1:Y:S01]  /*09b0*/  LDC.64 R16, c[0x0][0x3b0] ;  /* 0x0000ec00ff107b82 */ /* 0x000e620000000a00 */
[----:B------:R-:W2:Y:S01]  /*09c0*/  F2F.F64.F32 R8, R9 ;  /* 0x0000000900087310 */ /* 0x000ea20000201800 */
[----:B------:R-:W-:Y:S01]  /*09d0*/  IMAD.SHL.U32 R5, R3, 0x8, RZ ;  /* 0x0000000803057824 */ /* 0x000fe200078e00ff */
[----:B------:R-:W-:Y:S01]  /*09e0*/  SHF.R.U32.HI R6, RZ, 0x1d, R3 ;  /* 0x0000001dff067819 */ /* 0x000fe20000011603 */
[----:B--2---:R-:W-:-:S03]  /*09f0*/  DMUL R12, R12, R8 ;  /* 0x000000080c0c7228 */ /* 0x004fc60000000000 */
[----:B0-----:R-:W-:-:S04]  /*0a00*/  IADD3 R14, P0, PT, R5, UR8, RZ ;  /* 0x00000008050e7c10 */ /* 0x001fc8000ff1e0ff */
[----:B------:R-:W-:-:S05]  /*0a10*/  IADD3.X R15, PT, PT, R6, UR9, RZ, P0, !PT ;  /* 0x00000009060f7c10 */ /* 0x000fca00087fe4ff */
[----:B------:R0:W-:Y:S04]  /*0a20*/  STG.E.64 desc[UR6][R14.64], R12 ;  /* 0x0000000c0e007986 */ /* 0x0001e8000c101b06 */
[----:B-1----:R-:W2:Y:S02]  /*0a30*/  LDG.E R8, desc[UR6][R16.64] ;  /* 0x0000000610087981 */ /* 0x002ea4000c1e1900 */
[----:B--2---:R-:W-:-:S04]  /*0a40*/  SHF.R.S32.HI R7, RZ, 0x1f, R8 ;  /* 0x0000001fff077819 */ /* 0x004fc80000011408 */
[----:B------:R-:W-:-:S13]  /*0a50*/  ISETP.NE.AND.EX P0, PT, R7, RZ, PT, !PT ;  /* 0x000000ff0700720c */ /* 0x000fda0003f053f0 */
[----:B0-----:R-:W-:Y:S05]  /*0a60*/  @P0 BRA `(.L_x_41) ;  /* 0x0000000000500947 */ /* 0x001fea0003800000 */
        /* <DEDUP_REMOVED lines=10> */
[----:B------:R-:W-:-:S04]  /*0b10*/  IMAD.HI.U32 R14, R16, R3, RZ ;  /* 0x00000003100e7227 */ /* 0x000fc800078e00ff */
[----:B------:R-:W-:-:S04]  /*0b20*/  IMAD.MOV R9, RZ, RZ, -R14 ;  /* 0x000000ffff097224 */ /* 0x000fc800078e0a0e */
[----:B------:R-:W-:-:S05]  /*0b30*/  IMAD R9, R8, R9, R3 ;  /* 0x0000000908097224 */ /* 0x000fca00078e0203 */
[----:B------:R-:W-:-:S13]  /*0b40*/  ISETP.GE.U32.AND P0, PT, R9, R8, PT ;  /* 0x000000080900720c */ /* 0x000fda0003f06070 */
[----:B------:R-:W-:Y:S01]  /*0b50*/  @P0 IADD3 R9, PT, PT, -R8, R9, RZ ;  /* 0x0000000908090210 */ /* 0x000fe20007ffe1ff */
[----:B------:R-:W-:-:S03]  /*0b60*/  @P0 VIADD R14, R14, 0x1 ;  /* 0x000000010e0e0836 */ /* 0x000fc60000000000 */
[----:B------:R-:W-:-:S13]  /*0b70*/  ISETP.GE.U32.AND P1, PT, R9, R8, PT ;  /* 0x000000080900720c */ /* 0x000fda0003f26070 */
[----:B------:R-:W-:Y:S01]  /*0b80*/  @P1 VIADD R14, R14, 0x1 ;  /* 0x000000010e0e1836 */ /* 0x000fe20000000000 */
[----:B------:R-:W-:Y:S01]  /*0b90*/  @!P2 LOP3.LUT R14, RZ, R8, RZ, 0x33, !PT ;  /* 0x00000008ff0ea212 */ /* 0x000fe200078e33ff */
[----:B------:R-:W-:Y:S06]  /*0ba0*/  BRA `(.L_x_42) ;  /* 0x0000000000107947 */ /* 0x000fec0003800000 */
.L_x_41:
[----:B------:R-:W-:-:S07]  /*0bb0*/  MOV R4, 0xbd0 ;  /* 0x00000bd000047802 */ /* 0x000fce0000000f00 */
[----:B------:R-:W-:Y:S05]  /*0bc0*/  CALL.REL.NOINC `($__internal_7_$__cuda_sm20_div_s64) ;  /* 0x0000000400bc7944 */ /* 0x000fea0003c00000 */
[----:B------:R-:W-:Y:S01]  /*0bd0*/  MOV R14, R9 ;  /* 0x00000009000e7202 */ /* 0x000fe20000000f00 */
[----:B------:R-:W-:-:S07]  /*0be0*/  IMAD.MOV.U32 R15, RZ, RZ, R16 ;  /* 0x000000ffff0f7224 */ /* 0x000fce00078e0010 */
.L_x_42:
[----:B------:R-:W-:Y:S01]  /*0bf0*/  ISETP.NE.U32.AND P0, PT, R14, RZ, PT ;  /* 0x000000ff0e00720c */ /* 0x000fe20003f05070 */
[----:B------:R-:W-:Y:S03]  /*0c00*/  BSSY.RECONVERGENT B0, `(.L_x_43) ;  /* 0x000002b000007945 */ /* 0x000fe60003800200 */
[----:B------:R-:W-:-:S13]  /*0c10*/  ISETP.NE.AND.EX P0, PT, R15, RZ, PT, P0 ;  /* 0x000000ff0f00720c */ /* 0x000fda0003f05300 */
[----:B------:R-:W-:Y:S05]  /*0c20*/  @!P0 BRA `(.L_x_44) ;  /* 0x0000000000a08947 */ /* 0x000fea0003800000 */
[----:B------:R-:W0:Y:S02]  /*0c30*/  LDC.64 R16, c[0x0][0x3b8] ;  /* 0x0000ee00ff107b82 */ /* 0x000e240000000a00 */
[----:B0-----:R-:W2:Y:S02]  /*0c40*/  LDG.E R16, desc[UR6][R16.64] ;  /* 0x0000000610107981 */ /* 0x001ea4000c1e1900 */
[----:B--2---:R-:W-:-:S05]  /*0c50*/  VIADD R9, R16, 0xffffffff ;  /* 0xffffffff10097836 */ /* 0x004fca0000000000 */
[----:B------:R-:W-:Y:S02]  /*0c60*/  ISETP.NE.U32.AND P0, PT, R14, R9, PT ;  /* 0x000000090e00720c */ /* 0x000fe40003f05070 */
[----:B------:R-:W-:-:S04]  /*0c70*/  SHF.R.S32.HI R9, RZ, 0x1f, R9 ;  /* 0x0000001fff097819 */ /* 0x000fc80000011409 */
[----:B------:R-:W-:-:S13]  /*0c80*/  ISETP.NE.AND.EX P0, PT, R15, R9, PT, P0 ;  /* 0x000000090f00720c */ /* 0x000fda0003f05300 */
[----:B------:R-:W-:Y:S05]  /*0c90*/  @!P0 BRA `(.L_x_44) ;  /* 0x0000000000848947 */ /* 0x000fea0003800000 */
[----:B------:R-:W-:-:S13]  /*0ca0*/  ISETP.NE.AND.EX P0, PT, R7, RZ, PT, !PT ;  /* 0x000000ff0700720c */ /* 0x000fda0003f053f0 */
[----:B------:R-:W-:Y:S05]  /*0cb0*/  @P0 BRA `(.L_x_45) ;  /* 0x0000000000500947 */ /* 0x000fea0003800000 */
[----:B------:R-:W0:Y:S01]  /*0cc0*/  I2F.U32.RP R4, R8 ;  /* 0x0000000800047306 */ /* 0x000e220000209000 */
[----:B------:R-:W-:Y:S02]  /*0cd0*/  IADD3 R7, PT, PT, RZ, -R8, RZ ;  /* 0x80000008ff077210 */ /* 0x000fe40007ffe0ff */
[----:B------:R-:W-:-:S05]  /*0ce0*/  ISETP.NE.U32.AND P1, PT, R8, RZ, PT ;  /* 0x000000ff0800720c */ /* 0x000fca0003f25070 */
[----:B0-----:R-:W0:Y:S02]  /*0cf0*/  MUFU.RCP R4, R4 ;  /* 0x0000000400047308 */ /* 0x001e240000001000 */
[----:B0-----:R-:W-:-:S06]  /*0d00*/  VIADD R14, R4, 0xffffffe ;  /* 0x0ffffffe040e7836 */ /* 0x001fcc0000000000 */
        /* <DEDUP_REMOVED lines=9> */
[----:B------:R-:W-:-:S05]  /*0da0*/  @P0 IMAD.IADD R7, R7, 0x1, -R8 ;  /* 0x0000000107070824 */ /* 0x000fca00078e0a08 */
[----:B------:R-:W-:-:S13]  /*0db0*/  ISETP.GE.U32.AND P0, PT, R7, R8, PT ;  /* 0x000000080700720c */ /* 0x000fda0003f06070 */
[----:B------:R-:W-:Y:S02]  /*0dc0*/  @P0 IADD3 R7, PT, PT, -R8, R7, RZ ;  /* 0x0000000708070210 */ /* 0x000fe40007ffe1ff */
[----:B------:R-:W-:-:S05]  /*0dd0*/  @!P1 LOP3.LUT R7, RZ, R8, RZ, 0x33, !PT ;  /* 0x00000008ff079212 */ /* 0x000fca00078e33ff */
[----:B------:R-:W-:Y:S01]  /*0de0*/  IMAD.MOV.U32 R14, RZ, RZ, R7 ;  /* 0x000000ffff0e7224 */ /* 0x000fe200078e0007 */
[----:B------:R-:W-:Y:S06]  /*0df0*/  BRA `(.L_x_46) ;  /* 0x0000000000107947 */ /* 0x000fec0003800000 */
.L_x_45:
[----:B------:R-:W-:-:S07]  /*0e00*/  MOV R4, 0xe20 ;  /* 0x00000e2000047802 */ /* 0x000fce0000000f00 */
[----:B------:R-:W-:Y:S05]  /*0e10*/  CALL.REL.NOINC `($__internal_8_$__cuda_sm20_rem_s64) ;  /* 0x0000000800787944 */ /* 0x000fea0003c00000 */
[----:B------:R-:W-:Y:S01]  /*0e20*/  IMAD.MOV.U32 R14, RZ, RZ, R7 ;  /* 0x000000ffff0e7224 */ /* 0x000fe200078e0007 */
[----:B------:R-:W-:-:S07]  /*0e30*/  MOV R15, R16 ;  /* 0x00000010000f7202 */ /* 0x000fce0000000f00 */
.L_x_46:
[----:B------:R-:W-:Y:S01]  /*0e40*/  VIADD R7, R8, 0xffffffff ;  /* 0xffffffff08077836 */ /* 0x000fe20000000000 */
[----:B------:R-:W-:-:S04]  /*0e50*/  ISETP.NE.U32.AND P0, PT, R14, RZ, PT ;  /* 0x000000ff0e00720c */ /* 0x000fc80003f05070 */
[----:B------:R-:W-:Y:S02]  /*0e60*/  ISETP.NE.U32.AND P1, PT, R14, R7, PT ;  /* 0x000000070e00720c */ /* 0x000fe40003f25070 */
[----:B------:R-:W-:Y:S02]  /*0e70*/  SHF.R.S32.HI R7, RZ, 0x1f, R7 ;  /* 0x0000001fff077819 */ /* 0x000fe40000011407 */
[C---:B------:R-:W-:Y:S02]  /*0e80*/  ISETP.NE.AND.EX P2, PT, R15.reuse, RZ, PT, P0 ;  /* 0x000000ff0f00720c */ /* 0x040fe40003f45300 */
[----:B------:R-:W-:-:S13]  /*0e90*/  ISETP.NE.AND.EX P0, PT, R15, R7, PT, P1 ;  /* 0x000000070f00720c */ /* 0x000fda0003f05310 */
[----:B------:R-:W-:Y:S05]  /*0ea0*/  @P0 BRA P2, `(.L_x_47) ;  /* 0x0000000000240947 */ /* 0x000fea0001000000 */
.L_x_44:
[----:B------:R-:W-:Y:S05]  /*0eb0*/  BSYNC.RECONVERGENT B0 ;  /* 0x0000000000007941 */ /* 0x000fea0003800200 */
.L_x_43:
[----:B------:R-:W0:Y:S02]  /*0ec0*/  LDCU.128 UR8, c[0x0][0x380] ;  /* 0x00007000ff0877ac */ /* 0x000e240008000c00 */
[C---:B0-----:R-:W-:Y:S02]  /*0ed0*/  IADD3 R2, P0, PT, R5.reuse, UR8, RZ ;  /* 0x0000000805027c10 */ /* 0x041fe4000ff1e0ff */
[----:B------:R-:W-:Y:S02]  /*0ee0*/  IADD3 R4, P1, PT, R5, UR10, RZ ;  /* 0x0000000a05047c10 */ /* 0x000fe4000ff3e0ff */
[C---:B------:R-:W-:Y:S02]  /*0ef0*/  IADD3.X R3, PT, PT, R6.reuse, UR9, RZ, P0, !PT ;  /* 0x0000000906037c10 */ /* 0x040fe400087fe4ff */
[----:B------:R-:W-:-:S03]  /*0f00*/  IADD3.X R5, PT, PT, R6, UR11, RZ, P1, !PT ;  /* 0x0000000b06057c10 */ /* 0x000fc60008ffe4ff */
[----:B------:R-:W-:Y:S04]  /*0f10*/  STG.E.64 desc[UR6][R2.64], R12 ;  /* 0x0000000c02007986 */ /* 0x000fe8000c101b06 */
[----:B------:R-:W-:Y:S01]  /*0f20*/  STG.E.64 desc[UR6][R4.64], R12 ;  /* 0x0000000c04007986 */ /* 0x000fe2000c101b06 */
[----:B------:R-:W-:Y:S05]  /*0f30*/  EXIT ;  /* 0x000000000000794d */ /* 0x000fea0003800000 */
.L_x_47:
[----:B------:R-:W0:Y:S01]  /*0f40*/  LDCU.128 UR12, c[0x0][0x380] ;  /* 0x00007000ff0c77ac */ /* 0x000e220008000c00 */
[C---:B------:R-:W-:Y:S01]  /*0f50*/  LEA R0, P0, R10.reuse, R0, 0x1 ;  /* 0x000000000a007211 */ /* 0x040fe200078008ff */
[----:B------:R-:W1:Y:S03]  /*0f60*/  LDCU.64 UR8, c[0x0][0x398] ;  /* 0x00007300ff0877ac */ /* 0x000e660008000a00 */
[----:B------:R-:W-:Y:S02]  /*0f70*/  LEA.HI.X R10, R10, R2, R11, 0x1, P0 ;  /* 0x000000020a0a7211 */ /* 0x000fe400000f0c0b */
[----:B------:R-:W-:Y:S02]  /*0f80*/  IADD3 R0, P0, PT, R3, -R0, RZ ;  /* 0x8000000003007210 */ /* 0x000fe40007f1e0ff */
[C---:B0-----:R-:W-:Y:S02]  /*0f90*/  IADD3 R8, P1, PT, R5.reuse, UR12, RZ ;  /* 0x0000000c05087c10 */ /* 0x041fe4000ff3e0ff */
[----:B------:R-:W-:Y:S01]  /*0fa0*/  IADD3 R2, P2, PT, R5, UR14, RZ ;  /* 0x0000000e05027c10 */ /* 0x000fe2000ff5e0ff */
[----:B------:R-:W-:Y:S01]  /*0fb0*/  IMAD.X R5, RZ, RZ, ~R10, P0 ;  /* 0x000000ffff057224 */ /* 0x000fe200000e0e0a */
[----:B-1----:R-:W-:-:S02]  /*0fc0*/  LEA R4, P0, R0, UR8, 0x3 ;  /* 0x0000000800047c11 */ /* 0x002fc4000f8018ff */
[C---:B------:R-:W-:Y:S02]  /*0fd0*/  IADD3.X R9, PT, PT, R6.reuse, UR13, RZ, P1, !PT ;  /* 0x0000000d06097c10 */ /* 0x040fe40008ffe4ff */
[----:B------:R-:W-:Y:S02]  /*0fe0*/  IADD3.X R3, PT, PT, R6, UR15, RZ, P2, !PT ;  /* 0x0000000f06037c10 */ /* 0x000fe400097fe4ff */
[----:B------:R-:W-:Y:S01]  /*0ff0*/  LEA.HI.X R5, R0, UR9, R5, 0x3, P0 ;  /* 0x0000000900057c11 */ /* 0x000fe200080f1c05 */
[----:B------:R-:W-:Y:S04]  /*1000*/  STG.E.64 desc[UR6][R8.64], RZ ;  /* 0x000000ff08007986 */ /* 0x000fe8000c101b06 */
[----:B------:R-:W-:Y:S04]  /*1010*/  STG.E.64 desc[UR6][R2.64], RZ ;  /* 0x000000ff02007986 */ /* 0x000fe8000c101b06 */
[----:B------:R-:W-:Y:S01]  /*1020*/  STG.E.64 desc[UR6][R4.64+0x8], RZ ;  /* 0x000008ff04007986 */ /* 0x000fe2000c101b06 */
[----:B------:R-:W-:Y:S05]  /*1030*/  EXIT ;  /* 0x000000000000794d */ /* 0x000fea0003800000 */
        .weak           $__internal_6_$__cuda_sm20_dblrcp_rn_slowpath_v3
        .type           $__internal_6_$__cuda_sm20_dblrcp_rn_slowpath_v3,@function
        .size           $__internal_6_$__cuda_sm20_dblrcp_rn_slowpath_v3,($__internal_7_$__cuda_sm20_div_s64 - $__internal_6_$__cuda_sm20_dblrcp_rn_slowpath_v3)
$__internal_6_$__cuda_sm20_dblrcp_rn_slowpath_v3:
[----:B------:R-:W-:-:S06]  /*1040*/  IMAD.MOV.U32 R8, RZ, RZ, R15 ;  /* 0x000000ffff087224 */ /* 0x000fcc00078e000f */
[----:B------:R-:W-:-:S14]  /*1050*/  DSETP.GTU.AND P0, PT, |R8|, +INF , PT ;  /* 0x7ff000000800742a */ /* 0x000fdc0003f0c200 */
[----:B------:R-:W-:Y:S05]  /*1060*/  @P0 BRA `(.L_x_48) ;  /* 0x00000000007c0947 */ /* 0x000fea0003800000 */
[----:B------:R-:W-:-:S04]  /*1070*/  LOP3.LUT R19, R9, 0x7fffffff, RZ, 0xc0, !PT ;  /* 0x7fffffff09137812 */ /* 0x000fc800078ec0ff */
[----:B------:R-:W-:-:S04]  /*1080*/  IADD3 R15, PT, PT, R19, -0x1, RZ ;  /* 0xffffffff130f7810 */ /* 0x000fc80007ffe0ff */
[----:B------:R-:W-:-:S13]  /*1090*/  ISETP.GE.U32.AND P0, PT, R15, 0x7fefffff, PT ;  /* 0x7fefffff0f00780c */ /* 0x000fda0003f06070 */
[----:B------:R-:W-:Y:S01]  /*10a0*/  @P0 LOP3.LUT R17, R9, 0x7ff00000, RZ, 0x3c, !PT ;  /* 0x7ff0000009110812 */ /* 0x000fe200078e3cff */
[----:B------:R-:W-:Y:S01]  /*10b0*/  @P0 IMAD.MOV.U32 R16, RZ, RZ, RZ ;  /* 0x000000ffff100224 */ /* 0x000fe200078e00ff */
[----:B------:R-:W-:Y:S06]  /*10c0*/  @P0 BRA `(.L_x_49) ;  /* 0x00000000006c0947 */ /* 0x000fec0003800000 */
[----:B------:R-:W-:-:S13]  /*10d0*/  ISETP.GE.U32.AND P0, PT, R19, 0x1000001, PT ;  /* 0x010000011300780c */ /* 0x000fda0003f06070 */
[----:B------:R-:W-:Y:S05]  /*10e0*/  @!P0 BRA `(.L_x_50) ;  /* 0x0000000000348947 */ /* 0x000fea0003800000 */
[----:B------:R-:W-:Y:S02]  /*10f0*/  VIADD R17, R9, 0xc0200000 ;  /* 0xc020000009117836 */ /* 0x000fe40000000000 */
[----:B------:R-:W-:Y:S02]  /*1100*/  IMAD.MOV.U32 R16, RZ, RZ, R8 ;  /* 0x000000ffff107224 */ /* 0x000fe400078e0008 */
[----:B------:R-:W0:Y:S04]  /*1110*/  MUFU.RCP64H R19, R17 ;  /* 0x0000001100137308 */ /* 0x000e280000001800 */
        /* <DEDUP_REMOVED lines=10> */
.L_x_50:
[----:B------:R-:W-:Y:S01]  /*11c0*/  DMUL R8, R8, 8.11296384146066816958e+31 ;  /* 0x4690000008087828 */ /* 0x000fe20000000000 */
[----:B------:R-:W-:-:S05]  /*11d0*/  MOV R16, R18 ;  /* 0x0000001200107202 */ /* 0x000fca0000000f00 */
        /* <DEDUP_REMOVED lines=8> */
.L_x_48:
[----:B------:R-:W-:Y:S01]  /*1260*/  LOP3.LUT R17, R9, 0x80000, RZ, 0xfc, !PT ;  /* 0x0008000009117812 */ /* 0x000fe200078efcff */
[----:B------:R-:W-:-:S07]  /*1270*/  IMAD.MOV.U32 R16, RZ, RZ, R8 ;  /* 0x000000ffff107224 */ /* 0x000fce00078e0008 */
.L_x_49:
[----:B------:R-:W-:Y:S01]  /*1280*/  MOV R15, 0x0 ;  /* 0x00000000000f7802 */ /* 0x000fe20000000f00 */
[----:B------:R-:W-:Y:S02]  /*1290*/  IMAD.MOV.U32 R18, RZ, RZ, R16 ;  /* 0x000000ffff127224 */ /* 0x000fe400078e0010 */
[----:B------:R-:W-:Y:S01]  /*12a0*/  IMAD.MOV.U32 R19, RZ, RZ, R17 ;  /* 0x000000ffff137224 */ /* 0x000fe200078e0011 */
[----:B------:R-:W-:Y:S06]  /*12b0*/  RET.REL.NODEC R14 `(_Z13prepare_gridsPdS_S_S_PlS0_PiS1_) ;  /* 0xffffffec0e507950 */ /* 0x000fec0003c3ffff */
        .weak           $__internal_7_$__cuda_sm20_div_s64
        .type           $__internal_7_$__cuda_sm20_div_s64,@function
        .size           $__internal_7_$__cuda_sm20_div_s64,($__internal_8_$__cuda_sm20_rem_s64 - $__internal_7_$__cuda_sm20_div_s64)
$__internal_7_$__cuda_sm20_div_s64:
[-C--:B------:R-:W-:Y:S02]  /*12c0*/  IADD3 R17, P1, PT, RZ, -R8.reuse, RZ ;  /* 0x80000008ff117210 */ /* 0x080fe40007f3e0ff */
[----:B------:R-:W-:Y:S02]  /*12d0*/  ISETP.GE.AND P0, PT, R7, RZ, PT ;  /* 0x000000ff0700720c */ /* 0x000fe40003f06270 */
[----:B------:R-:W-:Y:S01]  /*12e0*/  ISETP.LE.AND P3, PT, RZ, UR4, PT ;  /* 0x00000004ff007c0c */ /* 0x000fe2000bf63270 */
        /* <DEDUP_REMOVED lines=16> */
[----:B------:R-:W-:-:S04]  /*13f0*/  IMAD.HI.U32 R18, P1, R15, R21, R18 ;  /* 0x000000150f127227 */ /* 0x000fc80007820012 */
[----:B------:R-:W-:Y:S01]  /*1400*/  IMAD.HI.U32 R21, R15, R23, RZ ;  /* 0x000000170f157227 */ /* 0x000fe200078e00ff */
[----:B------:R-:W-:-:S03]  /*1410*/  IADD3 R19, P2, PT, R9, R18, RZ ;  /* 0x0000001209137210 */ /* 0x000fc60007f5e0ff */
[----:B------:R-:W-:Y:S02]  /*1420*/  IMAD.X R21, R21, 0x1, R15, P0 ;  /* 0x0000000115157824 */ /* 0x000fe400000e060f */
[----:B------:R-:W-:-:S03]  /*1430*/  IMAD.WIDE.U32 R14, R19, R16, RZ ;  /* 0x00000010130e7225 */ /* 0x000fc600078e00ff */
[----:B------:R-:W-:Y:S01]  /*1440*/  IADD3.X R21, PT, PT, RZ, RZ, R21, P2, P1 ;  /* 0x000000ffff157210 */ /* 0x000fe200017e2415 */
[----:B------:R-:W-:Y:S01]  /*1450*/  IMAD R9, R19, R17, R15 ;  /* 0x0000001113097224 */ /* 0x000fe200078e020f */
[----:B------:R-:W-:Y:S02]  /*1460*/  IADD3 R15, P0, PT, RZ, -R14, RZ ;  /* 0x8000000eff0f7210 */ /* 0x000fe40007f1e0ff */
[----:B------:R-:W-:Y:S01]  /*1470*/  IADD3 R14, P4, PT, RZ, -R3, RZ ;  /* 0x80000003ff0e7210 */ /* 0x000fe20007f9e0ff */
[----:B------:R-:W-:Y:S02]  /*1480*/  IMAD R9, R21, R16, R9 ;  /* 0x0000001015097224 */ /* 0x000fe400078e0209 */
[----:B------:R-:W-:-:S04]  /*1490*/  IMAD.HI.U32 R18, R19, R15, RZ ;  /* 0x0000000f13127227 */ /* 0x000fc800078e00ff */
[----:B------:R-:W-:Y:S01]  /*14a0*/  IMAD.X R20, RZ, RZ, ~R9, P0 ;  /* 0x000000ffff147224 */ /* 0x000fe200000e0e09 */
[----:B------:R-:W-:-:S03]  /*14b0*/  SEL R9, R14, R3, !P3 ;  /* 0x000000030e097207 */ /* 0x000fc60005800000 */
[----:B------:R-:W-:-:S04]  /*14c0*/  IMAD.WIDE.U32 R18, P0, R19, R20, R18 ;  /* 0x0000001413127225 */ /* 0x000fc80007800012 */
[----:B------:R-:W-:-:S04]  /*14d0*/  IMAD.HI.U32 R18, P1, R21, R15, R18 ;  /* 0x0000000f15127227 */ /* 0x000fc80007820012 */
[CC--:B------:R-:W-:Y:S02]  /*14e0*/  IMAD R15, R21.reuse, R20.reuse, RZ ;  /* 0x00000014150f7224 */ /* 0x0c0fe400078e02ff */
[----:B------:R-:W-:Y:S02]  /*14f0*/  IMAD.X R19, RZ, RZ, ~UR4, P4 ;  /* 0x80000004ff137e24 */ /* 0x000fe4000a0e06ff */
[----:B------:R-:W-:Y:S01]  /*1500*/  IMAD.HI.U32 R20, R21, R20, RZ ;  /* 0x0000001415147227 */ /* 0x000fe200078e00ff */
[----:B------:R-:W-:Y:S02]  /*1510*/  IADD3 R18, P2, PT, R15, R18, RZ ;  /* 0x000000120f127210 */ /* 0x000fe40007f5e0ff */
[----:B------:R-:W-:Y:S01]  /*1520*/  SEL R19, R19, UR4, !P3 ;  /* 0x0000000413137c07 */ /* 0x000fe2000d800000 */
[----:B------:R-:W-:Y:S01]  /*1530*/  IMAD.MOV.U32 R15, RZ, RZ, RZ ;  /* 0x000000ffff0f7224 */ /* 0x000fe200078e00ff */
[----:B------:R-:W-:Y:S01]  /*1540*/  IADD3.X R21, PT, PT, R20, R21, RZ, P0, !PT ;  /* 0x0000001514157210 */ /* 0x000fe200007fe4ff */
[----:B------:R-:W-:-:S03]  /*1550*/  IMAD.HI.U32 R14, R18, R9, RZ ;  /* 0x00000009120e7227 */ /* 0x000fc600078e00ff */
[----:B------:R-:W-:Y:S01]  /*1560*/  IADD3.X R20, PT, PT, RZ, RZ, R21, P2, P1 ;  /* 0x000000ffff147210 */ /* 0x000fe200017e2415 */
[----:B------:R-:W-:-:S04]  /*1570*/  IMAD.WIDE.U32 R14, R18, R19, R14 ;  /* 0x00000013120e7225 */ /* 0x000fc800078e000e */
[C---:B------:R-:W-:Y:S02]  /*1580*/  IMAD R21, R20.reuse, R19, RZ ;  /* 0x0000001314157224 */ /* 0x040fe400078e02ff */
[----:B------:R-:W-:-:S04]  /*1590*/  IMAD.HI.U32 R14, P0, R20, R9, R14 ;  /* 0x00000009140e7227 */ /* 0x000fc8000780000e */
[----:B------:R-:W-:Y:S01]  /*15a0*/  IMAD.HI.U32 R23, R20, R19, RZ ;  /* 0x0000001314177227 */ /* 0x000fe200078e00ff */
[----:B------:R-:W-:-:S03]  /*15b0*/  IADD3 R21, P1, PT, R21, R14, RZ ;  /* 0x0000000e15157210 */ /* 0x000fc60007f3e0ff */
[----:B------:R-:W-:Y:S02]  /*15c0*/  IMAD.X R23, RZ, RZ, R23, P0 ;  /* 0x000000ffff177224 */ /* 0x000fe400000e0617 */
[----:B------:R-:W-:-:S04]  /*15d0*/  IMAD.WIDE.U32 R14, R21, R16, RZ ;  /* 0x00000010150e7225 */ /* 0x000fc800078e00ff */
[----:B------:R-:W-:Y:S01]  /*15e0*/  IMAD.X R23, RZ, RZ, R23, P1 ;  /* 0x000000ffff177224 */ /* 0x000fe200008e0617 */
[----:B------:R-:W-:Y:S01]  /*15f0*/  IADD3 R25, P1, PT, -R14, R9, RZ ;  /* 0x000000090e197210 */ /* 0x000fe20007f3e1ff */
[----:B------:R-:W-:-:S03]  /*1600*/  IMAD R15, R21, R17, R15 ;  /* 0x00000011150f7224 */ /* 0x000fc600078e020f */
[-C--:B------:R-:W-:Y:S01]  /*1610*/  ISETP.GE.U32.AND P0, PT, R25, R16.reuse, PT ;  /* 0x000000101900720c */ /* 0x080fe20003f06070 */
[----:B------:R-:W-:-:S05]  /*1620*/  IMAD R14, R23, R16, R15 ;  /* 0x00000010170e7224 */ /* 0x000fca00078e020f */
[----:B------:R-:W-:Y:S02]  /*1630*/  IADD3.X R19, PT, PT, ~R14, R19, RZ, P1, !PT ;  /* 0x000000130e137210 */ /* 0x000fe40000ffe5ff */
[----:B------:R-:W-:Y:S02]  /*1640*/  IADD3 R9, P1, PT, R25, -R16, RZ ;  /* 0x8000001019097210 */ /* 0x000fe40007f3e0ff */
[----:B------:R-:W-:Y:S02]  /*1650*/  ISETP.GE.U32.AND.EX P0, PT, R19, R17, PT, P0 ;  /* 0x000000111300720c */ /* 0x000fe40003f06100 */
[----:B------:R-:W-:Y:S01]  /*1660*/  IADD3 R14, P2, PT, R21, 0x1, RZ ;  /* 0x00000001150e7810 */ /* 0x000fe20007f5e0ff */
[----:B------:R-:W-:Y:S01]  /*1670*/  IMAD.X R15, R19, 0x1, ~R17, P1 ;  /* 0x00000001130f7824 */ /* 0x000fe200008e0e11 */
[----:B------:R-:W-:Y:S02]  /*1680*/  SEL R9, R9, R25, P0 ;  /* 0x0000001909097207 */ /* 0x000fe40000000000 */
[----:B------:R-:W-:Y:S01]  /*1690*/  SEL R14, R14, R21, P0 ;  /* 0x000000150e0e7207 */ /* 0x000fe20000000000 */
[----:B------:R-:W-:Y:S01]  /*16a0*/  IMAD.X R18, RZ, RZ, R23, P2 ;  /* 0x000000ffff127224 */ /* 0x000fe200010e0617 */
[----:B------:R-:W-:-:S02]  /*16b0*/  SEL R15, R15, R19, P0 ;  /* 0x000000130f0f7207 */ /* 0x000fc40000000000 */
[----:B------:R-:W-:Y:S02]  /*16c0*/  ISETP.GE.U32.AND P1, PT, R9, R16, PT ;  /* 0x000000100900720c */ /* 0x000fe40003f26070 */
[----:B------:R-:W-:Y:S02]  /*16d0*/  SEL R23, R18, R23, P0 ;  /* 0x0000001712177207 */ /* 0x000fe40000000000 */
[----:B------:R-:W-:Y:S02]  /*16e0*/  IADD3 R9, P2, PT, R14, 0x1, RZ ;  /* 0x000000010e097810 */ /* 0x000fe40007f5e0ff */
[----:B------:R-:W-:Y:S02]  /*16f0*/  ISETP.GE.U32.AND.EX P0, PT, R15, R17, PT, P1 ;  /* 0x000000110f00720c */ /* 0x000fe40003f06110 */
[----:B------:R-:W-:Y:S01]  /*1700*/  LOP3.LUT R15, R7, UR4, RZ, 0x3c, !PT ;  /* 0x00000004070f7c12 */ /* 0x000fe2000f8e3cff */
[----:B------:R-:W-:Y:S01]  /*1710*/  IMAD.X R16, RZ, RZ, R23, P2 ;  /* 0x000000ffff107224 */ /* 0x000fe200010e0617 */
[----:B------:R-:W-:-:S02]  /*1720*/  SEL R9, R9, R14, P0 ;  /* 0x0000000e09097207 */ /* 0x000fc40000000000 */
[----:B------:R-:W-:Y:S02]  /*1730*/  ISETP.GE.AND P1, PT, R15, RZ, PT ;  /* 0x000000ff0f00720c */ /* 0x000fe40003f26270 */
[----:B------:R-:W-:Y:S02]  /*1740*/  SEL R16, R16, R23, P0 ;  /* 0x0000001710107207 */ /* 0x000fe40000000000 */
[-C--:B------:R-:W-:Y:S02]  /*1750*/  IADD3 R14, P2, PT, RZ, -R9.reuse, RZ ;  /* 0x80000009ff0e7210 */ /* 0x080fe40007f5e0ff */
[----:B------:R-:W-:Y:S02]  /*1760*/  ISETP.NE.U32.AND P0, PT, R8, RZ, PT ;  /* 0x000000ff0800720c */ /* 0x000fe40003f05070 */
[-C--:B------:R-:W-:Y:S02]  /*1770*/  IADD3.X R15, PT, PT, RZ, ~R16.reuse, RZ, P2, !PT ;  /* 0x80000010ff0f7210 */ /* 0x080fe400017fe4ff */
[----:B------:R-:W-:Y:S01]  /*1780*/  SEL R9, R14, R9, !P1 ;  /* 0x000000090e097207 */ /* 0x000fe20004800000 */
[----:B------:R-:W-:Y:S01]  /*1790*/  IMAD.MOV.U32 R14, RZ, RZ, R4 ;  /* 0x000000ffff0e7224 */ /* 0x000fe200078e0004 */
[----:B------:R-:W-:Y:S01]  /*17a0*/  SEL R16, R15, R16, !P1 ;  /* 0x000000100f107207 */ /* 0x000fe20004800000 */
[----:B------:R-:W-:Y:S01]  /*17b0*/  IMAD.MOV.U32 R15, RZ, RZ, 0x0 ;  /* 0x00000000ff0f7424 */ /* 0x000fe200078e00ff */
[----:B------:R-:W-:-:S04]  /*17c0*/  ISETP.NE.AND.EX P0, PT, R7, RZ, PT, P0 ;  /* 0x000000ff0700720c */ /* 0x000fc80003f05300 */
[----:B------:R-:W-:Y:S02]  /*17d0*/  SEL R9, R9, 0xffffffff, P0 ;  /* 0xffffffff09097807 */ /* 0x000fe40000000000 */
[----:B------:R-:W-:Y:S01]  /*17e0*/  SEL R16, R16, 0xffffffff, P0 ;  /* 0xffffffff10107807 */ /* 0x000fe20000000000 */
[----:B------:R-:W-:Y:S06]  /*17f0*/  RET.REL.NODEC R14 `(_Z13prepare_gridsPdS_S_S_PlS0_PiS1_) ;  /* 0xffffffe80e007950 */ /* 0x000fec0003c3ffff */
        .weak           $__internal_8_$__cuda_sm20_rem_s64
        .type           $__internal_8_$__cuda_sm20_rem_s64,@function
        .size           $__internal_8_$__cuda_sm20_rem_s64,(.L_x_60 - $__internal_8_$__cuda_sm20_rem_s64)
$__internal_8_$__cuda_sm20_rem_s64:
        /* <DEDUP_REMOVED lines=26> */
[----:B------:R-:W-:Y:S01]  /*19a0*/  ISETP.LE.AND P1, PT, RZ, UR5, PT ;  /* 0x00000005ff007c0c */ /* 0x000fe2000bf23270 */
[----:B------:R-:W-:Y:S01]  /*19b0*/  IMAD R9, R21, R14, R9 ;  /* 0x0000000e15097224 */ /* 0x000fe200078e0209 */
[----:B------:R-:W-:Y:S01]  /*19c0*/  IADD3 R16, P4, PT, RZ, -R3, RZ ;  /* 0x80000003ff107210 */ /* 0x000fe20007f9e0ff */
[----:B------:R-:W-:-:S03]  /*19d0*/  IMAD.HI.U32 R18, R19, R17, RZ ;  /* 0x0000001113127227 */ /* 0x000fc600078e00ff */
[----:B------:R-:W-:Y:S02]  /*19e0*/  IADD3.X R20, PT, PT, RZ, ~R9, RZ, P0, !PT ;  /* 0x80000009ff147210 */ /* 0x000fe400007fe4ff */
        /* <DEDUP_REMOVED lines=8> */
[----:B------:R-:W-:Y:S02]  /*1a70*/  IMAD.X R21, R20, 0x1, R21, P0 ;  /* 0x0000000114157824 */ /* 0x000fe400000e0615 */
[----:B------:R-:W-:-:S03]  /*1a80*/  IMAD.HI.U32 R16, R18, R9, RZ ;  /* 0x0000000912107227 */ /* 0x000fc600078e00ff */
[----:B------:R-:W-:Y:S01]  /*1a90*/  IADD3.X R20, PT, PT, RZ, RZ, R21, P3, P2 ;  /* 0x000000ffff147210 */ /* 0x000fe20001fe4415 */
[----:B------:R-:W-:Y:S02]  /*1aa0*/  IMAD.MOV.U32 R17, RZ, RZ, RZ ;  /* 0x000000ffff117224 */ /* 0x000fe400078e00ff */
[----:B------:R-:W-:-:S04]  /*1ab0*/  IMAD.WIDE.U32 R16, R18, R19, R16 ;  /* 0x0000001312107225 */ /* 0x000fc800078e0010 */
[C---:B------:R-:W-:Y:S02]  /*1ac0*/  IMAD R21, R20.reuse, R19, RZ ;  /* 0x0000001314157224 */ /* 0x040fe400078e02ff */
[----:B------:R-:W-:-:S04]  /*1ad0*/  IMAD.HI.U32 R16, P0, R20, R9, R16 ;  /* 0x0000000914107227 */ /* 0x000fc80007800010 */
[----:B------:R-:W-:Y:S01]  /*1ae0*/  IMAD.HI.U32 R18, R20, R19, RZ ;  /* 0x0000001314127227 */ /* 0x000fe200078e00ff */
[----:B------:R-:W-:-:S04]  /*1af0*/  IADD3 R21, P2, PT, R21, R16, RZ ;  /* 0x0000001015157210 */ /* 0x000fc80007f5e0ff */
[----:B------:R-:W-:Y:S01]  /*1b00*/  IADD3.X R18, PT, PT, R18, RZ, RZ, P0, !PT ;  /* 0x000000ff12127210 */ /* 0x000fe200007fe4ff */
[----:B------:R-:W-:-:S04]  /*1b10*/  IMAD.WIDE.U32 R16, R21, R14, RZ ;  /* 0x0000000e15107225 */ /* 0x000fc800078e00ff */
[----:B------:R-:W-:Y:S01]  /*1b20*/  IMAD.X R23, RZ, RZ, R18, P2 ;  /* 0x000000ffff177224 */ /* 0x000fe200010e0612 */
[----:B------:R-:W-:Y:S01]  /*1b30*/  IADD3 R9, P2, PT, -R16, R9, RZ ;  /* 0x0000000910097210 */ /* 0x000fe20007f5e1ff */
[----:B------:R-:W-:-:S03]  /*1b40*/  IMAD R21, R21, R15, R17 ;  /* 0x0000000f15157224 */ /* 0x000fc600078e0211 */
[-C--:B------:R-:W-:Y:S01]  /*1b50*/  ISETP.GE.U32.AND P0, PT, R9, R14.reuse, PT ;  /* 0x0000000e0900720c */ /* 0x080fe20003f06070 */
[----:B------:R-:W-:-:S04]  /*1b60*/  IMAD R16, R23, R14, R21 ;  /* 0x0000000e17107224 */ /* 0x000fc800078e0215 */
[----:B------:R-:W-:Y:S01]  /*1b70*/  IMAD.X R21, R19, 0x1, ~R16, P2 ;  /* 0x0000000113157824 */ /* 0x000fe200010e0e10 */
[----:B------:R-:W-:-:S04]  /*1b80*/  IADD3 R17, P2, PT, R9, -R14, RZ ;  /* 0x8000000e09117210 */ /* 0x000fc80007f5e0ff */
[CC--:B------:R-:W-:Y:S02]  /*1b90*/  ISETP.GE.U32.AND.EX P0, PT, R21.reuse, R15.reuse, PT, P0 ;  /* 0x0000000f1500720c */ /* 0x0c0fe40003f06100 */
[----:B------:R-:W-:Y:S02]  /*1ba0*/  IADD3.X R19, PT, PT, R21, ~R15, RZ, P2, !PT ;  /* 0x8000000f15137210 */ /* 0x000fe400017fe4ff */
[----:B------:R-:W-:Y:S02]  /*1bb0*/  SEL R17, R17, R9, P0 ;  /* 0x0000000911117207 */ /* 0x000fe40000000000 */
[----:B------:R-:W-:Y:S02]  /*1bc0*/  SEL R19, R19, R21, P0 ;  /* 0x0000001513137207 */ /* 0x000fe40000000000 */
[CC--:B------:R-:W-:Y:S02]  /*1bd0*/  ISETP.GE.U32.AND P0, PT, R17.reuse, R14.reuse, PT ;  /* 0x0000000e1100720c */ /* 0x0c0fe40003f06070 */
[----:B------:R-:W-:-:S02]  /*1be0*/  IADD3 R9, P2, PT, R17, -R14, RZ ;  /* 0x8000000e11097210 */ /* 0x000fc40007f5e0ff */
[----:B------:R-:W-:-:S03]  /*1bf0*/  ISETP.GE.U32.AND.EX P0, PT, R19, R15, PT, P0 ;  /* 0x0000000f1300720c */ /* 0x000fc60003f06100 */
[----:B------:R-:W-:Y:S01]  /*1c00*/  IMAD.X R16, R19, 0x1, ~R15, P2 ;  /* 0x0000000113107824 */ /* 0x000fe200010e0e0f */
[----:B------:R-:W-:-:S04]  /*1c10*/  SEL R9, R9, R17, P0 ;  /* 0x0000001109097207 */ /* 0x000fc80000000000 */
[----:B------:R-:W-:Y:S02]  /*1c20*/  SEL R16, R16, R19, P0 ;  /* 0x0000001310107207 */ /* 0x000fe40000000000 */
[----:B------:R-:W-:Y:S02]  /*1c30*/  IADD3 R14, P2, PT, RZ, -R9, RZ ;  /* 0x80000009ff0e7210 */ /* 0x000fe40007f5e0ff */
[----:B------:R-:W-:-:S03]  /*1c40*/  ISETP.NE.U32.AND P0, PT, R8, RZ, PT ;  /* 0x000000ff0800720c */ /* 0x000fc60003f05070 */
[----:B------:R-:W-:Y:S01]  /*1c50*/  IMAD.X R15, RZ, RZ, ~R16, P2 ;  /* 0x000000ffff0f7224 */ /* 0x000fe200010e0e10 */
[----:B------:R-:W-:Y:S02]  /*1c60*/  ISETP.NE.AND.EX P0, PT, R7, RZ, PT, P0 ;  /* 0x000000ff0700720c */ /* 0x000fe40003f05300 */
[----:B------:R-:W-:Y:S02]  /*1c70*/  SEL R7, R14, R9, !P1 ;  /* 0x000000090e077207 */ /* 0x000fe40004800000 */
[----:B------:R-:W-:Y:S01]  /*1c80*/  SEL R16, R15, R16, !P1 ;  /* 0x000000100f107207 */ /* 0x000fe20004800000 */
[----:B------:R-:W-:Y:S01]  /*1c90*/  IMAD.MOV.U32 R15, RZ, RZ, 0x0 ;  /* 0x00000000ff0f7424 */ /* 0x000fe200078e00ff */
[----:B------:R-:W-:Y:S02]  /*1ca0*/  MOV R14, R4 ;  /* 0x00000004000e7202 */ /* 0x000fe40000000f00 */
[----:B------:R-:W-:Y:S02]  /*1cb0*/  SEL R7, R7, 0xffffffff, P0 ;  /* 0xffffffff07077807 */ /* 0x000fe40000000000 */
[----:B------:R-:W-:Y:S01]  /*1cc0*/  SEL R16, R16, 0xffffffff, P0 ;  /* 0xffffffff10107807 */ /* 0x000fe20000000000 */
[----:B------:R-:W-:Y:S06]  /*1cd0*/  RET.REL.NODEC R14 `(_Z13prepare_gridsPdS_S_S_PlS0_PiS1_) ;  /* 0xffffffe00ec87950 */ /* 0x000fec0003c3ffff */
.L_x_51:
        /* <DEDUP_REMOVED lines=10> */
.L_x_60:


//--------------------- .nv.shared.reserved.0     --------------------------
	.section	.nv.shared.reserved.0,"aw",@nobits
	.weak		__nv_reservedSMEM_offset_0_alias
	.size		__nv_reservedSMEM_offset_0_alias, 0, 64
	.other		__nv_reservedSMEM_offset_0_alias,@"STO_CUDA_RESERVED_SHARED STV_DEFAULT"
__nv_reservedSMEM_offset_0_alias:
	.zero		0
	.zero		64


//--------------------- .nv.constant0._Z9get_errorPdS_PlPiS1_S_ --------------------------
	.section	.nv.constant0._Z9get_errorPdS_PlPiS1_S_,"a",@progbits
	.sectionflags	@""
	.align	4
.nv.constant0._Z9get_errorPdS_PlPiS1_S_:
	.zero		944


//--------------------- .nv.constant0._Z13get_abs_errorPdS_PlS_ --------------------------
	.section	.nv.constant0._Z13get_abs_errorPdS_PlS_,"a",@progbits
	.sectionflags	@""
	.align	4
.nv.constant0._Z13get_abs_errorPdS_PlS_:
	.zero		928


//--------------------- .nv.constant0._Z11update_realPdS_S_S_PlPiS1_ --------------------------
	.section	.nv.constant0._Z11update_realPdS_S_S_PlPiS1_,"a",@progbits
	.sectionflags	@""
	.align	4
.nv.constant0._Z11update_realPdS_S_S_PlPiS1_:
	.zero		952


//--------------------- .nv.constant0._Z16update_temporaryPdS_S_S_PlPiS1_ --------------------------
	.section	.nv.constant0._Z16update_temporaryPdS_S_S_PlPiS1_,"a",@progbits
	.sectionflags	@""
	.align	4
.nv.constant0._Z16update_temporaryPdS_S_S_PlPiS1_:
	.zero		952


//--------------------- .nv.constant0._Z13prepare_gridsPdS_S_S_PlS0_PiS1_ --------------------------
	.section	.nv.constant0._Z13prepare_gridsPdS_S_S_PlS0_PiS1_,"a",@progbits
	.sectionflags	@""
	.align	4
.nv.constant0._Z13prepare_gridsPdS_S_S_PlS0_PiS1_:
	.zero		960


//--------------------- SYMBOLS --------------------------

	.type		.nv.reservedSmem.offset0,@object
	.size		.nv.reservedSmem.offset0,0x4
